//
// Generated by NVIDIA NVVM Compiler
//
// Compiler Build ID: CL-36424714
// Cuda compilation tools, release 13.0, V13.0.88
// Based on NVVM 20.0.0
//

.version 9.0
.target sm_100
.address_size 64

	// .globl	_Z6KernelPfS_iifffffffff

.visible .entry _Z6KernelPfS_iifffffffff(
	.param .u64 .ptr .align 1 _Z6KernelPfS_iifffffffff_param_0,
	.param .u64 .ptr .align 1 _Z6KernelPfS_iifffffffff_param_1,
	.param .u32 _Z6KernelPfS_iifffffffff_param_2,
	.param .u32 _Z6KernelPfS_iifffffffff_param_3,
	.param .f32 _Z6KernelPfS_iifffffffff_param_4,
	.param .f32 _Z6KernelPfS_iifffffffff_param_5,
	.param .f32 _Z6KernelPfS_iifffffffff_param_6,
	.param .f32 _Z6KernelPfS_iifffffffff_param_7,
	.param .f32 _Z6KernelPfS_iifffffffff_param_8,
	.param .f32 _Z6KernelPfS_iifffffffff_param_9,
	.param .f32 _Z6KernelPfS_iifffffffff_param_10,
	.param .f32 _Z6KernelPfS_iifffffffff_param_11,
	.param .f32 _Z6KernelPfS_iifffffffff_param_12
)
{
	.reg .pred 	%p<80>;
	.reg .b32 	%r<234>;
	.reg .b32 	%f<195>;
	.reg .b64 	%rd<41>;
	.reg .b64 	%fd<349>;

	ld.param.u64 	%rd9, [_Z6KernelPfS_iifffffffff_param_0];
	ld.param.u32 	%r84, [_Z6KernelPfS_iifffffffff_param_2];
	ld.param.u32 	%r85, [_Z6KernelPfS_iifffffffff_param_3];
	ld.param.f32 	%f32, [_Z6KernelPfS_iifffffffff_param_4];
	ld.param.f32 	%f33, [_Z6KernelPfS_iifffffffff_param_5];
	ld.param.f32 	%f25, [_Z6KernelPfS_iifffffffff_param_6];
	cvta.to.global.u64 	%rd1, %rd9;
	mov.u32 	%r86, %ntid.y;
	mov.u32 	%r87, %ctaid.y;
	mov.u32 	%r88, %tid.y;
	mad.lo.s32 	%r1, %r86, %r87, %r88;
	mov.u32 	%r89, %ntid.x;
	mov.u32 	%r90, %ctaid.x;
	mov.u32 	%r91, %tid.x;
	mad.lo.s32 	%r2, %r89, %r90, %r91;
	mul.lo.s32 	%r212, %r84, %r2;
	add.s32 	%r4, %r212, %r1;
	mul.f32 	%f1, %f32, %f33;
	mul.wide.s32 	%rd10, %r4, 4;
	add.s64 	%rd2, %rd1, %rd10;
	ld.global.f32 	%f2, [%rd2];
	setp.eq.s32 	%p1, %r1, 0;
	add.s32 	%r5, %r84, -1;
	selp.b32 	%r92, %r5, -1, %p1;
	mul.wide.s32 	%rd11, %r92, 4;
	add.s64 	%rd12, %rd2, %rd11;
	ld.global.f32 	%f3, [%rd12];
	setp.eq.s32 	%p2, %r1, %r5;
	add.s32 	%r6, %r4, 1;
	selp.b32 	%r93, %r212, %r6, %p2;
	mul.wide.s32 	%rd13, %r93, 4;
	add.s64 	%rd14, %rd1, %rd13;
	ld.global.f32 	%f4, [%rd14];
	setp.eq.s32 	%p3, %r2, 0;
	add.s32 	%r7, %r85, -1;
	mul.lo.s32 	%r8, %r7, %r84;
	neg.s32 	%r94, %r84;
	selp.b32 	%r95, %r8, %r94, %p3;
	mul.wide.s32 	%rd15, %r95, 4;
	add.s64 	%rd16, %rd2, %rd15;
	ld.global.f32 	%f5, [%rd16];
	setp.eq.s32 	%p4, %r2, %r7;
	mul.wide.s32 	%rd17, %r84, 4;
	add.s64 	%rd3, %rd2, %rd17;
	@%p4 bra 	$L__BB0_2;
	ld.global.f32 	%f191, [%rd3];
	bra.uni 	$L__BB0_3;
$L__BB0_2:
	setp.eq.s32 	%p5, %r1, 0;
	mul.wide.u32 	%rd18, %r1, 4;
	add.s64 	%rd19, %rd1, %rd18;
	ld.global.f32 	%f191, [%rd19];
	mov.u32 	%r207, %r5;
	@%p5 bra 	$L__BB0_8;
$L__BB0_3:
	setp.ne.s32 	%p6, %r1, 0;
	setp.ge.s32 	%p7, %r2, %r7;
	or.pred  	%p8, %p6, %p7;
	@%p8 bra 	$L__BB0_5;
	add.s32 	%r98, %r5, %r84;
	add.s32 	%r207, %r98, %r4;
	bra.uni 	$L__BB0_8;
$L__BB0_5:
	setp.ne.s32 	%p9, %r2, %r7;
	setp.eq.s32 	%p10, %r1, 0;
	or.pred  	%p11, %p10, %p9;
	@%p11 bra 	$L__BB0_7;
	mul.lo.s32 	%r96, %r85, %r84;
	add.s32 	%r97, %r5, %r4;
	sub.s32 	%r207, %r97, %r96;
	bra.uni 	$L__BB0_8;
$L__BB0_7:
	add.s32 	%r207, %r5, %r4;
$L__BB0_8:
	setp.ne.s32 	%p12, %r1, %r5;
	mul.wide.s32 	%rd20, %r207, 4;
	add.s64 	%rd21, %rd1, %rd20;
	ld.global.f32 	%f10, [%rd21];
	setp.ge.s32 	%p13, %r2, %r7;
	or.pred  	%p14, %p12, %p13;
	@%p14 bra 	$L__BB0_10;
	ld.global.f32 	%f192, [%rd2+4];
	bra.uni 	$L__BB0_15;
$L__BB0_10:
	setp.ne.s32 	%p15, %r2, %r7;
	setp.ge.s32 	%p16, %r1, %r5;
	or.pred  	%p17, %p16, %p15;
	@%p17 bra 	$L__BB0_12;
	mul.lo.s32 	%r99, %r85, %r84;
	add.s32 	%r100, %r6, %r84;
	sub.s32 	%r101, %r100, %r99;
	mul.wide.s32 	%rd22, %r101, 4;
	add.s64 	%rd23, %rd1, %rd22;
	ld.global.f32 	%f192, [%rd23];
	bra.uni 	$L__BB0_15;
$L__BB0_12:
	setp.ne.s32 	%p18, %r2, %r7;
	setp.ne.s32 	%p19, %r1, %r5;
	or.pred  	%p20, %p19, %p18;
	@%p20 bra 	$L__BB0_14;
	ld.global.f32 	%f192, [%rd1];
	bra.uni 	$L__BB0_15;
$L__BB0_14:
	ld.global.f32 	%f192, [%rd3+4];
$L__BB0_15:
	setp.ne.s32 	%p21, %r1, 0;
	setp.lt.s32 	%p22, %r2, 1;
	or.pred  	%p23, %p21, %p22;
	@%p23 bra 	$L__BB0_17;
	ld.global.f32 	%f194, [%rd2+-4];
	bra.uni 	$L__BB0_23;
$L__BB0_17:
	setp.ne.s32 	%p24, %r2, 0;
	setp.eq.s32 	%p25, %r1, 0;
	or.pred  	%p26, %p25, %p24;
	@%p26 bra 	$L__BB0_19;
	mad.lo.s32 	%r208, %r85, %r84, %r4;
	not.b32 	%r209, %r84;
	bra.uni 	$L__BB0_22;
$L__BB0_19:
	or.b32  	%r102, %r1, %r2;
	setp.ne.s32 	%p27, %r102, 0;
	@%p27 bra 	$L__BB0_21;
	mul.lo.s32 	%r208, %r85, %r84;
	mov.b32 	%r209, -1;
	bra.uni 	$L__BB0_22;
$L__BB0_21:
	not.b32 	%r209, %r84;
	mov.u32 	%r208, %r4;
$L__BB0_22:
	setp.eq.s32 	%p28, %r2, 0;
	setp.eq.s32 	%p29, %r1, %r5;
	add.s32 	%r104, %r209, %r208;
	mul.wide.s32 	%rd24, %r104, 4;
	add.s64 	%rd25, %rd1, %rd24;
	ld.global.f32 	%f194, [%rd25];
	and.pred  	%p30, %p28, %p29;
	mov.u32 	%r210, %r8;
	@%p30 bra 	$L__BB0_28;
$L__BB0_23:
	setp.lt.s32 	%p31, %r2, 1;
	setp.ne.s32 	%p32, %r1, %r5;
	or.pred  	%p33, %p31, %p32;
	@%p33 bra 	$L__BB0_25;
	shl.b32 	%r106, %r84, 1;
	sub.s32 	%r107, %r4, %r106;
	add.s32 	%r210, %r107, 1;
	bra.uni 	$L__BB0_28;
$L__BB0_25:
	setp.ne.s32 	%p34, %r2, 0;
	setp.ge.s32 	%p35, %r1, %r5;
	or.pred  	%p36, %p34, %p35;
	@%p36 bra 	$L__BB0_27;
	add.s32 	%r210, %r6, %r8;
	bra.uni 	$L__BB0_28;
$L__BB0_27:
	sub.s32 	%r105, %r4, %r84;
	add.s32 	%r210, %r105, 1;
$L__BB0_28:
	mul.wide.s32 	%rd26, %r210, 4;
	add.s64 	%rd27, %rd1, %rd26;
	ld.global.f32 	%f20, [%rd27];
	mov.b32 	%r211, -2;
	setp.eq.s32 	%p37, %r1, 1;
	@%p37 bra 	$L__BB0_31;
	setp.ne.s32 	%p38, %r1, 0;
	@%p38 bra 	$L__BB0_32;
	add.s32 	%r211, %r84, -2;
	bra.uni 	$L__BB0_32;
$L__BB0_31:
	add.s32 	%r211, %r84, -2;
$L__BB0_32:
	mul.wide.s32 	%rd28, %r211, 4;
	add.s64 	%rd29, %rd2, %rd28;
	ld.global.f32 	%f21, [%rd29];
	add.s32 	%r26, %r84, -2;
	setp.eq.s32 	%p39, %r1, %r26;
	@%p39 bra 	$L__BB0_36;
	setp.ne.s32 	%p40, %r1, %r5;
	@%p40 bra 	$L__BB0_35;
	sub.s32 	%r212, %r4, %r26;
	bra.uni 	$L__BB0_36;
$L__BB0_35:
	add.s32 	%r212, %r4, 2;
$L__BB0_36:
	mul.wide.s32 	%rd30, %r212, 4;
	add.s64 	%rd31, %rd1, %rd30;
	ld.global.f32 	%f22, [%rd31];
	add.s32 	%r109, %r85, -2;
	setp.ne.s32 	%p41, %r2, %r109;
	@%p41 bra 	$L__BB0_38;
	cvt.u64.u32 	%rd40, %r1;
	bra.uni 	$L__BB0_41;
$L__BB0_38:
	setp.ne.s32 	%p42, %r2, %r7;
	@%p42 bra 	$L__BB0_40;
	sub.s32 	%r112, %r84, %r8;
	add.s32 	%r113, %r112, %r4;
	cvt.s64.s32 	%rd40, %r113;
	bra.uni 	$L__BB0_41;
$L__BB0_40:
	shl.b32 	%r110, %r84, 1;
	add.s32 	%r111, %r110, %r4;
	cvt.s64.s32 	%rd40, %r111;
$L__BB0_41:
	shl.b64 	%rd32, %rd40, 2;
	add.s64 	%rd33, %rd1, %rd32;
	ld.global.f32 	%f23, [%rd33];
	setp.eq.s32 	%p43, %r2, 1;
	@%p43 bra 	$L__BB0_44;
	setp.ne.s32 	%p44, %r2, 0;
	@%p44 bra 	$L__BB0_45;
	sub.s32 	%r115, %r8, %r84;
	add.s32 	%r213, %r115, %r4;
	bra.uni 	$L__BB0_46;
$L__BB0_44:
	sub.s32 	%r114, %r8, %r84;
	add.s32 	%r213, %r114, %r4;
	bra.uni 	$L__BB0_46;
$L__BB0_45:
	shl.b32 	%r116, %r84, 1;
	sub.s32 	%r213, %r4, %r116;
$L__BB0_46:
	mul.wide.s32 	%rd34, %r213, 4;
	add.s64 	%rd35, %rd1, %rd34;
	ld.global.f32 	%f24, [%rd35];
	cvt.f64.f32 	%fd1, %f25;
	cvt.f64.f32 	%fd2, %f2;
	add.f64 	%fd3, %fd2, %fd2;
	mov.f64 	%fd59, 0d3FF0000000000000;
	sub.f64 	%fd4, %fd59, %fd3;
	cvt.f64.f32 	%fd5, %f1;
	sub.f64 	%fd6, %fd59, %fd2;
	{
	.reg .b32 %temp; 
	mov.b64 	{%temp, %r214}, %fd6;
	}
	{
	.reg .b32 %temp; 
	mov.b64 	{%r215, %temp}, %fd6;
	}
	setp.gt.s32 	%p45, %r214, 1048575;
	mov.b32 	%r216, -1023;
	mov.f64 	%fd334, %fd6;
	@%p45 bra 	$L__BB0_48;
	mul.f64 	%fd334, %fd6, 0d4350000000000000;
	{
	.reg .b32 %temp; 
	mov.b64 	{%temp, %r214}, %fd334;
	}
	{
	.reg .b32 %temp; 
	mov.b64 	{%r215, %temp}, %fd334;
	}
	mov.b32 	%r216, -1077;
$L__BB0_48:
	add.s32 	%r119, %r214, -1;
	setp.gt.u32 	%p46, %r119, 2146435070;
	@%p46 bra 	$L__BB0_52;
	shr.u32 	%r122, %r214, 20;
	add.s32 	%r217, %r216, %r122;
	and.b32  	%r123, %r214, 1048575;
	or.b32  	%r124, %r123, 1072693248;
	mov.b64 	%fd335, {%r215, %r124};
	setp.lt.u32 	%p48, %r124, 1073127583;
	@%p48 bra 	$L__BB0_51;
	{
	.reg .b32 %temp; 
	mov.b64 	{%r125, %temp}, %fd335;
	}
	{
	.reg .b32 %temp; 
	mov.b64 	{%temp, %r126}, %fd335;
	}
	add.s32 	%r127, %r126, -1048576;
	mov.b64 	%fd335, {%r125, %r127};
	add.s32 	%r217, %r217, 1;
$L__BB0_51:
	add.f64 	%fd61, %fd335, 0dBFF0000000000000;
	add.f64 	%fd62, %fd335, 0d3FF0000000000000;
	rcp.approx.ftz.f64 	%fd63, %fd62;
	neg.f64 	%fd64, %fd62;
	fma.rn.f64 	%fd65, %fd64, %fd63, 0d3FF0000000000000;
	fma.rn.f64 	%fd66, %fd65, %fd65, %fd65;
	fma.rn.f64 	%fd67, %fd66, %fd63, %fd63;
	mul.f64 	%fd68, %fd61, %fd67;
	fma.rn.f64 	%fd69, %fd61, %fd67, %fd68;
	mul.f64 	%fd70, %fd69, %fd69;
	fma.rn.f64 	%fd71, %fd70, 0d3EB1380B3AE80F1E, 0d3ED0EE258B7A8B04;
	fma.rn.f64 	%fd72, %fd71, %fd70, 0d3EF3B2669F02676F;
	fma.rn.f64 	%fd73, %fd72, %fd70, 0d3F1745CBA9AB0956;
	fma.rn.f64 	%fd74, %fd73, %fd70, 0d3F3C71C72D1B5154;
	fma.rn.f64 	%fd75, %fd74, %fd70, 0d3F624924923BE72D;
	fma.rn.f64 	%fd76, %fd75, %fd70, 0d3F8999999999A3C4;
	fma.rn.f64 	%fd77, %fd76, %fd70, 0d3FB5555555555554;
	sub.f64 	%fd78, %fd61, %fd69;
	add.f64 	%fd79, %fd78, %fd78;
	neg.f64 	%fd80, %fd69;
	fma.rn.f64 	%fd81, %fd80, %fd61, %fd79;
	mul.f64 	%fd82, %fd67, %fd81;
	mul.f64 	%fd83, %fd70, %fd77;
	fma.rn.f64 	%fd84, %fd83, %fd69, %fd82;
	xor.b32  	%r128, %r217, -2147483648;
	mov.b32 	%r129, 1127219200;
	mov.b64 	%fd85, {%r128, %r129};
	mov.b32 	%r130, -2147483648;
	mov.b64 	%fd86, {%r130, %r129};
	sub.f64 	%fd87, %fd85, %fd86;
	fma.rn.f64 	%fd88, %fd87, 0d3FE62E42FEFA39EF, %fd69;
	fma.rn.f64 	%fd89, %fd87, 0dBFE62E42FEFA39EF, %fd88;
	sub.f64 	%fd90, %fd89, %fd69;
	sub.f64 	%fd91, %fd84, %fd90;
	fma.rn.f64 	%fd92, %fd87, 0d3C7ABC9E3B39803F, %fd91;
	add.f64 	%fd336, %fd88, %fd92;
	bra.uni 	$L__BB0_53;
$L__BB0_52:
	fma.rn.f64 	%fd60, %fd334, 0d7FF0000000000000, 0d7FF0000000000000;
	{
	.reg .b32 %temp; 
	mov.b64 	{%temp, %r120}, %fd334;
	}
	and.b32  	%r121, %r120, 2147483647;
	setp.eq.s32 	%p47, %r121, 0;
	selp.f64 	%fd336, 0dFFF0000000000000, %fd60, %p47;
$L__BB0_53:
	setp.lt.f32 	%p49, %f2, 0f00800000;
	mul.f32 	%f34, %f2, 0f4B000000;
	selp.f32 	%f35, %f34, %f2, %p49;
	mov.b32 	%r132, %f35;
	add.s32 	%r133, %r132, -1059760811;
	and.b32  	%r134, %r133, -8388608;
	sub.s32 	%r135, %r132, %r134;
	mov.b32 	%f36, %r135;
	add.f32 	%f37, %f36, 0fBF800000;
	setp.eq.f32 	%p50, %f35, 0f00000000;
	fma.rn.f32 	%f38, %f35, 0f7F800000, 0f7F800000;
	setp.gt.u32 	%p51, %r132, 2139095039;
	fma.rn.f32 	%f39, %f37, 0fBE055027, 0f3E1039F6;
	fma.rn.f32 	%f40, %f39, %f37, 0fBDF8CDCC;
	fma.rn.f32 	%f41, %f40, %f37, 0f3E0F2955;
	fma.rn.f32 	%f42, %f41, %f37, 0fBE2AD8B9;
	fma.rn.f32 	%f43, %f42, %f37, 0f3E4CED0B;
	fma.rn.f32 	%f44, %f43, %f37, 0fBE7FFF22;
	fma.rn.f32 	%f45, %f44, %f37, 0f3EAAAA78;
	fma.rn.f32 	%f46, %f45, %f37, 0fBF000000;
	mul.f32 	%f47, %f37, %f46;
	fma.rn.f32 	%f48, %f47, %f37, %f37;
	cvt.rn.f32.s32 	%f49, %r134;
	selp.f32 	%f50, 0fC1B80000, 0f00000000, %p49;
	fma.rn.f32 	%f51, %f49, 0f34000000, %f50;
	fma.rn.f32 	%f52, %f51, 0f3F317218, %f48;
	selp.f32 	%f53, %f38, %f52, %p51;
	selp.f32 	%f54, 0fFF800000, %f53, %p50;
	cvt.f64.f32 	%fd93, %f54;
	sub.f64 	%fd94, %fd93, %fd336;
	mul.f64 	%fd95, %fd94, %fd5;
	fma.rn.f64 	%fd15, %fd4, %fd1, %fd95;
	cvt.f64.f32 	%fd96, %f3;
	add.f64 	%fd16, %fd96, %fd96;
	mov.f64 	%fd97, 0d3FF0000000000000;
	sub.f64 	%fd337, %fd97, %fd96;
	{
	.reg .b32 %temp; 
	mov.b64 	{%temp, %r218}, %fd337;
	}
	{
	.reg .b32 %temp; 
	mov.b64 	{%r219, %temp}, %fd337;
	}
	setp.gt.s32 	%p52, %r218, 1048575;
	mov.b32 	%r220, -1023;
	@%p52 bra 	$L__BB0_55;
	mul.f64 	%fd337, %fd337, 0d4350000000000000;
	{
	.reg .b32 %temp; 
	mov.b64 	{%temp, %r218}, %fd337;
	}
	{
	.reg .b32 %temp; 
	mov.b64 	{%r219, %temp}, %fd337;
	}
	mov.b32 	%r220, -1077;
$L__BB0_55:
	add.s32 	%r137, %r218, -1;
	setp.gt.u32 	%p53, %r137, 2146435070;
	@%p53 bra 	$L__BB0_59;
	shr.u32 	%r140, %r218, 20;
	add.s32 	%r221, %r220, %r140;
	and.b32  	%r141, %r218, 1048575;
	or.b32  	%r142, %r141, 1072693248;
	mov.b64 	%fd338, {%r219, %r142};
	setp.lt.u32 	%p55, %r142, 1073127583;
	@%p55 bra 	$L__BB0_58;
	{
	.reg .b32 %temp; 
	mov.b64 	{%r143, %temp}, %fd338;
	}
	{
	.reg .b32 %temp; 
	mov.b64 	{%temp, %r144}, %fd338;
	}
	add.s32 	%r145, %r144, -1048576;
	mov.b64 	%fd338, {%r143, %r145};
	add.s32 	%r221, %r221, 1;
$L__BB0_58:
	add.f64 	%fd99, %fd338, 0dBFF0000000000000;
	add.f64 	%fd100, %fd338, 0d3FF0000000000000;
	rcp.approx.ftz.f64 	%fd101, %fd100;
	neg.f64 	%fd102, %fd100;
	fma.rn.f64 	%fd103, %fd102, %fd101, 0d3FF0000000000000;
	fma.rn.f64 	%fd104, %fd103, %fd103, %fd103;
	fma.rn.f64 	%fd105, %fd104, %fd101, %fd101;
	mul.f64 	%fd106, %fd99, %fd105;
	fma.rn.f64 	%fd107, %fd99, %fd105, %fd106;
	mul.f64 	%fd108, %fd107, %fd107;
	fma.rn.f64 	%fd109, %fd108, 0d3EB1380B3AE80F1E, 0d3ED0EE258B7A8B04;
	fma.rn.f64 	%fd110, %fd109, %fd108, 0d3EF3B2669F02676F;
	fma.rn.f64 	%fd111, %fd110, %fd108, 0d3F1745CBA9AB0956;
	fma.rn.f64 	%fd112, %fd111, %fd108, 0d3F3C71C72D1B5154;
	fma.rn.f64 	%fd113, %fd112, %fd108, 0d3F624924923BE72D;
	fma.rn.f64 	%fd114, %fd113, %fd108, 0d3F8999999999A3C4;
	fma.rn.f64 	%fd115, %fd114, %fd108, 0d3FB5555555555554;
	sub.f64 	%fd116, %fd99, %fd107;
	add.f64 	%fd117, %fd116, %fd116;
	neg.f64 	%fd118, %fd107;
	fma.rn.f64 	%fd119, %fd118, %fd99, %fd117;
	mul.f64 	%fd120, %fd105, %fd119;
	mul.f64 	%fd121, %fd108, %fd115;
	fma.rn.f64 	%fd122, %fd121, %fd107, %fd120;
	xor.b32  	%r146, %r221, -2147483648;
	mov.b32 	%r147, 1127219200;
	mov.b64 	%fd123, {%r146, %r147};
	mov.b32 	%r148, -2147483648;
	mov.b64 	%fd124, {%r148, %r147};
	sub.f64 	%fd125, %fd123, %fd124;
	fma.rn.f64 	%fd126, %fd125, 0d3FE62E42FEFA39EF, %fd107;
	fma.rn.f64 	%fd127, %fd125, 0dBFE62E42FEFA39EF, %fd126;
	sub.f64 	%fd128, %fd127, %fd107;
	sub.f64 	%fd129, %fd122, %fd128;
	fma.rn.f64 	%fd130, %fd125, 0d3C7ABC9E3B39803F, %fd129;
	add.f64 	%fd339, %fd126, %fd130;
	bra.uni 	$L__BB0_60;
$L__BB0_59:
	fma.rn.f64 	%fd98, %fd337, 0d7FF0000000000000, 0d7FF0000000000000;
	{
	.reg .b32 %temp; 
	mov.b64 	{%temp, %r138}, %fd337;
	}
	and.b32  	%r139, %r138, 2147483647;
	setp.eq.s32 	%p54, %r139, 0;
	selp.f64 	%fd339, 0dFFF0000000000000, %fd98, %p54;
$L__BB0_60:
	setp.lt.f32 	%p56, %f3, 0f00800000;
	mul.f32 	%f55, %f3, 0f4B000000;
	selp.f32 	%f56, %f55, %f3, %p56;
	mov.b32 	%r150, %f56;
	add.s32 	%r151, %r150, -1059760811;
	and.b32  	%r152, %r151, -8388608;
	sub.s32 	%r153, %r150, %r152;
	mov.b32 	%f57, %r153;
	add.f32 	%f58, %f57, 0fBF800000;
	setp.eq.f32 	%p57, %f56, 0f00000000;
	fma.rn.f32 	%f59, %f56, 0f7F800000, 0f7F800000;
	setp.gt.u32 	%p58, %r150, 2139095039;
	fma.rn.f32 	%f60, %f58, 0fBE055027, 0f3E1039F6;
	fma.rn.f32 	%f61, %f60, %f58, 0fBDF8CDCC;
	fma.rn.f32 	%f62, %f61, %f58, 0f3E0F2955;
	fma.rn.f32 	%f63, %f62, %f58, 0fBE2AD8B9;
	fma.rn.f32 	%f64, %f63, %f58, 0f3E4CED0B;
	fma.rn.f32 	%f65, %f64, %f58, 0fBE7FFF22;
	fma.rn.f32 	%f66, %f65, %f58, 0f3EAAAA78;
	fma.rn.f32 	%f67, %f66, %f58, 0fBF000000;
	mul.f32 	%f68, %f58, %f67;
	fma.rn.f32 	%f69, %f68, %f58, %f58;
	cvt.rn.f32.s32 	%f70, %r152;
	selp.f32 	%f71, 0fC1B80000, 0f00000000, %p56;
	fma.rn.f32 	%f72, %f70, 0f34000000, %f71;
	fma.rn.f32 	%f73, %f72, 0f3F317218, %f69;
	selp.f32 	%f74, %f59, %f73, %p58;
	selp.f32 	%f75, 0fFF800000, %f74, %p57;
	cvt.f64.f32 	%fd131, %f75;
	sub.f64 	%fd132, %fd131, %fd339;
	mul.f64 	%fd133, %fd132, %fd5;
	mov.f64 	%fd134, 0d3FF0000000000000;
	sub.f64 	%fd135, %fd134, %fd16;
	fma.rn.f64 	%fd26, %fd135, %fd1, %fd133;
	cvt.f64.f32 	%fd136, %f4;
	add.f64 	%fd27, %fd136, %fd136;
	sub.f64 	%fd340, %fd134, %fd136;
	{
	.reg .b32 %temp; 
	mov.b64 	{%temp, %r222}, %fd340;
	}
	{
	.reg .b32 %temp; 
	mov.b64 	{%r223, %temp}, %fd340;
	}
	setp.gt.s32 	%p59, %r222, 1048575;
	mov.b32 	%r224, -1023;
	@%p59 bra 	$L__BB0_62;
	mul.f64 	%fd340, %fd340, 0d4350000000000000;
	{
	.reg .b32 %temp; 
	mov.b64 	{%temp, %r222}, %fd340;
	}
	{
	.reg .b32 %temp; 
	mov.b64 	{%r223, %temp}, %fd340;
	}
	mov.b32 	%r224, -1077;
$L__BB0_62:
	add.s32 	%r155, %r222, -1;
	setp.gt.u32 	%p60, %r155, 2146435070;
	@%p60 bra 	$L__BB0_66;
	shr.u32 	%r158, %r222, 20;
	add.s32 	%r225, %r224, %r158;
	and.b32  	%r159, %r222, 1048575;
	or.b32  	%r160, %r159, 1072693248;
	mov.b64 	%fd341, {%r223, %r160};
	setp.lt.u32 	%p62, %r160, 1073127583;
	@%p62 bra 	$L__BB0_65;
	{
	.reg .b32 %temp; 
	mov.b64 	{%r161, %temp}, %fd341;
	}
	{
	.reg .b32 %temp; 
	mov.b64 	{%temp, %r162}, %fd341;
	}
	add.s32 	%r163, %r162, -1048576;
	mov.b64 	%fd341, {%r161, %r163};
	add.s32 	%r225, %r225, 1;
$L__BB0_65:
	add.f64 	%fd138, %fd341, 0dBFF0000000000000;
	add.f64 	%fd139, %fd341, 0d3FF0000000000000;
	rcp.approx.ftz.f64 	%fd140, %fd139;
	neg.f64 	%fd141, %fd139;
	fma.rn.f64 	%fd142, %fd141, %fd140, 0d3FF0000000000000;
	fma.rn.f64 	%fd143, %fd142, %fd142, %fd142;
	fma.rn.f64 	%fd144, %fd143, %fd140, %fd140;
	mul.f64 	%fd145, %fd138, %fd144;
	fma.rn.f64 	%fd146, %fd138, %fd144, %fd145;
	mul.f64 	%fd147, %fd146, %fd146;
	fma.rn.f64 	%fd148, %fd147, 0d3EB1380B3AE80F1E, 0d3ED0EE258B7A8B04;
	fma.rn.f64 	%fd149, %fd148, %fd147, 0d3EF3B2669F02676F;
	fma.rn.f64 	%fd150, %fd149, %fd147, 0d3F1745CBA9AB0956;
	fma.rn.f64 	%fd151, %fd150, %fd147, 0d3F3C71C72D1B5154;
	fma.rn.f64 	%fd152, %fd151, %fd147, 0d3F624924923BE72D;
	fma.rn.f64 	%fd153, %fd152, %fd147, 0d3F8999999999A3C4;
	fma.rn.f64 	%fd154, %fd153, %fd147, 0d3FB5555555555554;
	sub.f64 	%fd155, %fd138, %fd146;
	add.f64 	%fd156, %fd155, %fd155;
	neg.f64 	%fd157, %fd146;
	fma.rn.f64 	%fd158, %fd157, %fd138, %fd156;
	mul.f64 	%fd159, %fd144, %fd158;
	mul.f64 	%fd160, %fd147, %fd154;
	fma.rn.f64 	%fd161, %fd160, %fd146, %fd159;
	xor.b32  	%r164, %r225, -2147483648;
	mov.b32 	%r165, 1127219200;
	mov.b64 	%fd162, {%r164, %r165};
	mov.b32 	%r166, -2147483648;
	mov.b64 	%fd163, {%r166, %r165};
	sub.f64 	%fd164, %fd162, %fd163;
	fma.rn.f64 	%fd165, %fd164, 0d3FE62E42FEFA39EF, %fd146;
	fma.rn.f64 	%fd166, %fd164, 0dBFE62E42FEFA39EF, %fd165;
	sub.f64 	%fd167, %fd166, %fd146;
	sub.f64 	%fd168, %fd161, %fd167;
	fma.rn.f64 	%fd169, %fd164, 0d3C7ABC9E3B39803F, %fd168;
	add.f64 	%fd342, %fd165, %fd169;
	bra.uni 	$L__BB0_67;
$L__BB0_66:
	fma.rn.f64 	%fd137, %fd340, 0d7FF0000000000000, 0d7FF0000000000000;
	{
	.reg .b32 %temp; 
	mov.b64 	{%temp, %r156}, %fd340;
	}
	and.b32  	%r157, %r156, 2147483647;
	setp.eq.s32 	%p61, %r157, 0;
	selp.f64 	%fd342, 0dFFF0000000000000, %fd137, %p61;
$L__BB0_67:
	setp.lt.f32 	%p63, %f4, 0f00800000;
	mul.f32 	%f76, %f4, 0f4B000000;
	selp.f32 	%f77, %f76, %f4, %p63;
	mov.b32 	%r168, %f77;
	add.s32 	%r169, %r168, -1059760811;
	and.b32  	%r170, %r169, -8388608;
	sub.s32 	%r171, %r168, %r170;
	mov.b32 	%f78, %r171;
	add.f32 	%f79, %f78, 0fBF800000;
	setp.eq.f32 	%p64, %f77, 0f00000000;
	fma.rn.f32 	%f80, %f77, 0f7F800000, 0f7F800000;
	setp.gt.u32 	%p65, %r168, 2139095039;
	fma.rn.f32 	%f81, %f79, 0fBE055027, 0f3E1039F6;
	fma.rn.f32 	%f82, %f81, %f79, 0fBDF8CDCC;
	fma.rn.f32 	%f83, %f82, %f79, 0f3E0F2955;
	fma.rn.f32 	%f84, %f83, %f79, 0fBE2AD8B9;
	fma.rn.f32 	%f85, %f84, %f79, 0f3E4CED0B;
	fma.rn.f32 	%f86, %f85, %f79, 0fBE7FFF22;
	fma.rn.f32 	%f87, %f86, %f79, 0f3EAAAA78;
	fma.rn.f32 	%f88, %f87, %f79, 0fBF000000;
	mul.f32 	%f89, %f79, %f88;
	fma.rn.f32 	%f90, %f89, %f79, %f79;
	cvt.rn.f32.s32 	%f91, %r170;
	selp.f32 	%f92, 0fC1B80000, 0f00000000, %p63;
	fma.rn.f32 	%f93, %f91, 0f34000000, %f92;
	fma.rn.f32 	%f94, %f93, 0f3F317218, %f90;
	selp.f32 	%f95, %f80, %f94, %p65;
	selp.f32 	%f96, 0fFF800000, %f95, %p64;
	cvt.f64.f32 	%fd170, %f96;
	sub.f64 	%fd171, %fd170, %fd342;
	mul.f64 	%fd172, %fd171, %fd5;
	mov.f64 	%fd173, 0d3FF0000000000000;
	sub.f64 	%fd174, %fd173, %fd27;
	fma.rn.f64 	%fd37, %fd174, %fd1, %fd172;
	cvt.f64.f32 	%fd175, %f191;
	add.f64 	%fd38, %fd175, %fd175;
	sub.f64 	%fd343, %fd173, %fd175;
	{
	.reg .b32 %temp; 
	mov.b64 	{%temp, %r226}, %fd343;
	}
	{
	.reg .b32 %temp; 
	mov.b64 	{%r227, %temp}, %fd343;
	}
	setp.gt.s32 	%p66, %r226, 1048575;
	mov.b32 	%r228, -1023;
	@%p66 bra 	$L__BB0_69;
	mul.f64 	%fd343, %fd343, 0d4350000000000000;
	{
	.reg .b32 %temp; 
	mov.b64 	{%temp, %r226}, %fd343;
	}
	{
	.reg .b32 %temp; 
	mov.b64 	{%r227, %temp}, %fd343;
	}
	mov.b32 	%r228, -1077;
$L__BB0_69:
	add.s32 	%r173, %r226, -1;
	setp.gt.u32 	%p67, %r173, 2146435070;
	@%p67 bra 	$L__BB0_73;
	shr.u32 	%r176, %r226, 20;
	add.s32 	%r229, %r228, %r176;
	and.b32  	%r177, %r226, 1048575;
	or.b32  	%r178, %r177, 1072693248;
	mov.b64 	%fd344, {%r227, %r178};
	setp.lt.u32 	%p69, %r178, 1073127583;
	@%p69 bra 	$L__BB0_72;
	{
	.reg .b32 %temp; 
	mov.b64 	{%r179, %temp}, %fd344;
	}
	{
	.reg .b32 %temp; 
	mov.b64 	{%temp, %r180}, %fd344;
	}
	add.s32 	%r181, %r180, -1048576;
	mov.b64 	%fd344, {%r179, %r181};
	add.s32 	%r229, %r229, 1;
$L__BB0_72:
	add.f64 	%fd177, %fd344, 0dBFF0000000000000;
	add.f64 	%fd178, %fd344, 0d3FF0000000000000;
	rcp.approx.ftz.f64 	%fd179, %fd178;
	neg.f64 	%fd180, %fd178;
	fma.rn.f64 	%fd181, %fd180, %fd179, 0d3FF0000000000000;
	fma.rn.f64 	%fd182, %fd181, %fd181, %fd181;
	fma.rn.f64 	%fd183, %fd182, %fd179, %fd179;
	mul.f64 	%fd184, %fd177, %fd183;
	fma.rn.f64 	%fd185, %fd177, %fd183, %fd184;
	mul.f64 	%fd186, %fd185, %fd185;
	fma.rn.f64 	%fd187, %fd186, 0d3EB1380B3AE80F1E, 0d3ED0EE258B7A8B04;
	fma.rn.f64 	%fd188, %fd187, %fd186, 0d3EF3B2669F02676F;
	fma.rn.f64 	%fd189, %fd188, %fd186, 0d3F1745CBA9AB0956;
	fma.rn.f64 	%fd190, %fd189, %fd186, 0d3F3C71C72D1B5154;
	fma.rn.f64 	%fd191, %fd190, %fd186, 0d3F624924923BE72D;
	fma.rn.f64 	%fd192, %fd191, %fd186, 0d3F8999999999A3C4;
	fma.rn.f64 	%fd193, %fd192, %fd186, 0d3FB5555555555554;
	sub.f64 	%fd194, %fd177, %fd185;
	add.f64 	%fd195, %fd194, %fd194;
	neg.f64 	%fd196, %fd185;
	fma.rn.f64 	%fd197, %fd196, %fd177, %fd195;
	mul.f64 	%fd198, %fd183, %fd197;
	mul.f64 	%fd199, %fd186, %fd193;
	fma.rn.f64 	%fd200, %fd199, %fd185, %fd198;
	xor.b32  	%r182, %r229, -2147483648;
	mov.b32 	%r183, 1127219200;
	mov.b64 	%fd201, {%r182, %r183};
	mov.b32 	%r184, -2147483648;
	mov.b64 	%fd202, {%r184, %r183};
	sub.f64 	%fd203, %fd201, %fd202;
	fma.rn.f64 	%fd204, %fd203, 0d3FE62E42FEFA39EF, %fd185;
	fma.rn.f64 	%fd205, %fd203, 0dBFE62E42FEFA39EF, %fd204;
	sub.f64 	%fd206, %fd205, %fd185;
	sub.f64 	%fd207, %fd200, %fd206;
	fma.rn.f64 	%fd208, %fd203, 0d3C7ABC9E3B39803F, %fd207;
	add.f64 	%fd345, %fd204, %fd208;
	bra.uni 	$L__BB0_74;
$L__BB0_73:
	fma.rn.f64 	%fd176, %fd343, 0d7FF0000000000000, 0d7FF0000000000000;
	{
	.reg .b32 %temp; 
	mov.b64 	{%temp, %r174}, %fd343;
	}
	and.b32  	%r175, %r174, 2147483647;
	setp.eq.s32 	%p68, %r175, 0;
	selp.f64 	%fd345, 0dFFF0000000000000, %fd176, %p68;
$L__BB0_74:
	setp.lt.f32 	%p70, %f191, 0f00800000;
	mul.f32 	%f97, %f191, 0f4B000000;
	selp.f32 	%f98, %f97, %f191, %p70;
	mov.b32 	%r186, %f98;
	add.s32 	%r187, %r186, -1059760811;
	and.b32  	%r188, %r187, -8388608;
	sub.s32 	%r189, %r186, %r188;
	mov.b32 	%f99, %r189;
	add.f32 	%f100, %f99, 0fBF800000;
	setp.eq.f32 	%p71, %f98, 0f00000000;
	fma.rn.f32 	%f101, %f98, 0f7F800000, 0f7F800000;
	setp.gt.u32 	%p72, %r186, 2139095039;
	fma.rn.f32 	%f102, %f100, 0fBE055027, 0f3E1039F6;
	fma.rn.f32 	%f103, %f102, %f100, 0fBDF8CDCC;
	fma.rn.f32 	%f104, %f103, %f100, 0f3E0F2955;
	fma.rn.f32 	%f105, %f104, %f100, 0fBE2AD8B9;
	fma.rn.f32 	%f106, %f105, %f100, 0f3E4CED0B;
	fma.rn.f32 	%f107, %f106, %f100, 0fBE7FFF22;
	fma.rn.f32 	%f108, %f107, %f100, 0f3EAAAA78;
	fma.rn.f32 	%f109, %f108, %f100, 0fBF000000;
	mul.f32 	%f110, %f100, %f109;
	fma.rn.f32 	%f111, %f110, %f100, %f100;
	cvt.rn.f32.s32 	%f112, %r188;
	selp.f32 	%f113, 0fC1B80000, 0f00000000, %p70;
	fma.rn.f32 	%f114, %f112, 0f34000000, %f113;
	fma.rn.f32 	%f115, %f114, 0f3F317218, %f111;
	selp.f32 	%f116, %f101, %f115, %p72;
	selp.f32 	%f117, 0fFF800000, %f116, %p71;
	cvt.f64.f32 	%fd209, %f117;
	sub.f64 	%fd210, %fd209, %fd345;
	mul.f64 	%fd211, %fd210, %fd5;
	mov.f64 	%fd212, 0d3FF0000000000000;
	sub.f64 	%fd213, %fd212, %fd38;
	fma.rn.f64 	%fd48, %fd213, %fd1, %fd211;
	cvt.f64.f32 	%fd49, %f5;
	sub.f64 	%fd346, %fd212, %fd49;
	{
	.reg .b32 %temp; 
	mov.b64 	{%temp, %r230}, %fd346;
	}
	{
	.reg .b32 %temp; 
	mov.b64 	{%r231, %temp}, %fd346;
	}
	setp.gt.s32 	%p73, %r230, 1048575;
	mov.b32 	%r232, -1023;
	@%p73 bra 	$L__BB0_76;
	mul.f64 	%fd346, %fd346, 0d4350000000000000;
	{
	.reg .b32 %temp; 
	mov.b64 	{%temp, %r230}, %fd346;
	}
	{
	.reg .b32 %temp; 
	mov.b64 	{%r231, %temp}, %fd346;
	}
	mov.b32 	%r232, -1077;
$L__BB0_76:
	add.s32 	%r191, %r230, -1;
	setp.gt.u32 	%p74, %r191, 2146435070;
	@%p74 bra 	$L__BB0_80;
	shr.u32 	%r194, %r230, 20;
	add.s32 	%r233, %r232, %r194;
	and.b32  	%r195, %r230, 1048575;
	or.b32  	%r196, %r195, 1072693248;
	mov.b64 	%fd347, {%r231, %r196};
	setp.lt.u32 	%p76, %r196, 1073127583;
	@%p76 bra 	$L__BB0_79;
	{
	.reg .b32 %temp; 
	mov.b64 	{%r197, %temp}, %fd347;
	}
	{
	.reg .b32 %temp; 
	mov.b64 	{%temp, %r198}, %fd347;
	}
	add.s32 	%r199, %r198, -1048576;
	mov.b64 	%fd347, {%r197, %r199};
	add.s32 	%r233, %r233, 1;
$L__BB0_79:
	add.f64 	%fd215, %fd347, 0dBFF0000000000000;
	add.f64 	%fd216, %fd347, 0d3FF0000000000000;
	rcp.approx.ftz.f64 	%fd217, %fd216;
	neg.f64 	%fd218, %fd216;
	fma.rn.f64 	%fd219, %fd218, %fd217, 0d3FF0000000000000;
	fma.rn.f64 	%fd220, %fd219, %fd219, %fd219;
	fma.rn.f64 	%fd221, %fd220, %fd217, %fd217;
	mul.f64 	%fd222, %fd215, %fd221;
	fma.rn.f64 	%fd223, %fd215, %fd221, %fd222;
	mul.f64 	%fd224, %fd223, %fd223;
	fma.rn.f64 	%fd225, %fd224, 0d3EB1380B3AE80F1E, 0d3ED0EE258B7A8B04;
	fma.rn.f64 	%fd226, %fd225, %fd224, 0d3EF3B2669F02676F;
	fma.rn.f64 	%fd227, %fd226, %fd224, 0d3F1745CBA9AB0956;
	fma.rn.f64 	%fd228, %fd227, %fd224, 0d3F3C71C72D1B5154;
	fma.rn.f64 	%fd229, %fd228, %fd224, 0d3F624924923BE72D;
	fma.rn.f64 	%fd230, %fd229, %fd224, 0d3F8999999999A3C4;
	fma.rn.f64 	%fd231, %fd230, %fd224, 0d3FB5555555555554;
	sub.f64 	%fd232, %fd215, %fd223;
	add.f64 	%fd233, %fd232, %fd232;
	neg.f64 	%fd234, %fd223;
	fma.rn.f64 	%fd235, %fd234, %fd215, %fd233;
	mul.f64 	%fd236, %fd221, %fd235;
	mul.f64 	%fd237, %fd224, %fd231;
	fma.rn.f64 	%fd238, %fd237, %fd223, %fd236;
	xor.b32  	%r200, %r233, -2147483648;
	mov.b32 	%r201, 1127219200;
	mov.b64 	%fd239, {%r200, %r201};
	mov.b32 	%r202, -2147483648;
	mov.b64 	%fd240, {%r202, %r201};
	sub.f64 	%fd241, %fd239, %fd240;
	fma.rn.f64 	%fd242, %fd241, 0d3FE62E42FEFA39EF, %fd223;
	fma.rn.f64 	%fd243, %fd241, 0dBFE62E42FEFA39EF, %fd242;
	sub.f64 	%fd244, %fd243, %fd223;
	sub.f64 	%fd245, %fd238, %fd244;
	fma.rn.f64 	%fd246, %fd241, 0d3C7ABC9E3B39803F, %fd245;
	add.f64 	%fd348, %fd242, %fd246;
	bra.uni 	$L__BB0_81;
$L__BB0_80:
	fma.rn.f64 	%fd214, %fd346, 0d7FF0000000000000, 0d7FF0000000000000;
	{
	.reg .b32 %temp; 
	mov.b64 	{%temp, %r192}, %fd346;
	}
	and.b32  	%r193, %r192, 2147483647;
	setp.eq.s32 	%p75, %r193, 0;
	selp.f64 	%fd348, 0dFFF0000000000000, %fd214, %p75;
$L__BB0_81:
	ld.param.f32 	%f189, [_Z6KernelPfS_iifffffffff_param_12];
	ld.param.f32 	%f188, [_Z6KernelPfS_iifffffffff_param_11];
	ld.param.f32 	%f187, [_Z6KernelPfS_iifffffffff_param_10];
	ld.param.f32 	%f186, [_Z6KernelPfS_iifffffffff_param_9];
	ld.param.f32 	%f185, [_Z6KernelPfS_iifffffffff_param_8];
	ld.param.f32 	%f184, [_Z6KernelPfS_iifffffffff_param_7];
	ld.param.u64 	%rd39, [_Z6KernelPfS_iifffffffff_param_1];
	add.f64 	%fd247, %fd49, %fd49;
	setp.lt.f32 	%p77, %f5, 0f00800000;
	mul.f32 	%f118, %f5, 0f4B000000;
	selp.f32 	%f119, %f118, %f5, %p77;
	mov.b32 	%r203, %f119;
	add.s32 	%r204, %r203, -1059760811;
	and.b32  	%r205, %r204, -8388608;
	sub.s32 	%r206, %r203, %r205;
	mov.b32 	%f120, %r206;
	add.f32 	%f121, %f120, 0fBF800000;
	setp.eq.f32 	%p78, %f119, 0f00000000;
	fma.rn.f32 	%f122, %f119, 0f7F800000, 0f7F800000;
	setp.gt.u32 	%p79, %r203, 2139095039;
	fma.rn.f32 	%f123, %f121, 0fBE055027, 0f3E1039F6;
	fma.rn.f32 	%f124, %f123, %f121, 0fBDF8CDCC;
	fma.rn.f32 	%f125, %f124, %f121, 0f3E0F2955;
	fma.rn.f32 	%f126, %f125, %f121, 0fBE2AD8B9;
	fma.rn.f32 	%f127, %f126, %f121, 0f3E4CED0B;
	fma.rn.f32 	%f128, %f127, %f121, 0fBE7FFF22;
	fma.rn.f32 	%f129, %f128, %f121, 0f3EAAAA78;
	fma.rn.f32 	%f130, %f129, %f121, 0fBF000000;
	mul.f32 	%f131, %f121, %f130;
	fma.rn.f32 	%f132, %f131, %f121, %f121;
	cvt.rn.f32.s32 	%f133, %r205;
	selp.f32 	%f134, 0fC1B80000, 0f00000000, %p77;
	fma.rn.f32 	%f135, %f133, 0f34000000, %f134;
	fma.rn.f32 	%f136, %f135, 0f3F317218, %f132;
	selp.f32 	%f137, %f122, %f136, %p79;
	selp.f32 	%f138, 0fFF800000, %f137, %p78;
	cvt.f64.f32 	%fd248, %f138;
	cvt.rn.f32.f64 	%f139, %fd48;
	cvt.rn.f32.f64 	%f140, %fd37;
	cvt.rn.f32.f64 	%f141, %fd26;
	cvt.rn.f32.f64 	%f142, %fd15;
	cvta.to.global.u64 	%rd36, %rd39;
	sub.f64 	%fd249, %fd248, %fd348;
	mul.f64 	%fd250, %fd249, %fd5;
	mov.f64 	%fd251, 0d3FF0000000000000;
	sub.f64 	%fd252, %fd251, %fd247;
	fma.rn.f64 	%fd253, %fd252, %fd1, %fd250;
	cvt.rn.f32.f64 	%f143, %fd253;
	neg.f32 	%f144, %f184;
	cvt.f64.f32 	%fd254, %f144;
	add.f32 	%f145, %f3, %f4;
	cvt.f64.f32 	%fd255, %f145;
	sub.f64 	%fd256, %fd255, %fd3;
	mul.f32 	%f146, %f188, %f188;
	cvt.f64.f32 	%fd257, %f146;
	div.rn.f64 	%fd258, %fd256, %fd257;
	add.f32 	%f147, %f5, %f191;
	cvt.f64.f32 	%fd259, %f147;
	sub.f64 	%fd260, %fd259, %fd3;
	mul.f32 	%f148, %f189, %f189;
	cvt.f64.f32 	%fd261, %f148;
	div.rn.f64 	%fd262, %fd260, %fd261;
	add.f64 	%fd263, %fd258, %fd262;
	mul.f64 	%fd264, %fd263, %fd254;
	cvt.rn.f32.f64 	%f149, %fd264;
	add.f32 	%f150, %f2, %f21;
	cvt.f64.f32 	%fd265, %f150;
	sub.f64 	%fd266, %fd265, %fd16;
	div.rn.f64 	%fd267, %fd266, %fd257;
	add.f32 	%f151, %f10, %f194;
	cvt.f64.f32 	%fd268, %f151;
	sub.f64 	%fd269, %fd268, %fd16;
	div.rn.f64 	%fd270, %fd269, %fd261;
	add.f64 	%fd271, %fd270, %fd267;
	mul.f64 	%fd272, %fd271, %fd254;
	cvt.rn.f32.f64 	%f152, %fd272;
	add.f32 	%f153, %f2, %f22;
	cvt.f64.f32 	%fd273, %f153;
	cvt.f64.f32 	%fd274, %f4;
	add.f64 	%fd275, %fd274, %fd274;
	sub.f64 	%fd276, %fd273, %fd275;
	div.rn.f64 	%fd277, %fd276, %fd257;
	add.f32 	%f154, %f192, %f20;
	cvt.f64.f32 	%fd278, %f154;
	sub.f64 	%fd279, %fd278, %fd275;
	div.rn.f64 	%fd280, %fd279, %fd261;
	add.f64 	%fd281, %fd280, %fd277;
	mul.f64 	%fd282, %fd281, %fd254;
	cvt.rn.f32.f64 	%f155, %fd282;
	add.f32 	%f156, %f10, %f192;
	cvt.f64.f32 	%fd283, %f156;
	sub.f64 	%fd284, %fd283, %fd38;
	div.rn.f64 	%fd285, %fd284, %fd257;
	add.f32 	%f157, %f2, %f23;
	cvt.f64.f32 	%fd286, %f157;
	sub.f64 	%fd287, %fd286, %fd38;
	div.rn.f64 	%fd288, %fd287, %fd261;
	add.f64 	%fd289, %fd285, %fd288;
	mul.f64 	%fd290, %fd289, %fd254;
	cvt.rn.f32.f64 	%f158, %fd290;
	add.f32 	%f159, %f194, %f20;
	cvt.f64.f32 	%fd291, %f159;
	sub.f64 	%fd292, %fd291, %fd247;
	div.rn.f64 	%fd293, %fd292, %fd257;
	add.f32 	%f160, %f2, %f24;
	cvt.f64.f32 	%fd294, %f160;
	sub.f64 	%fd295, %fd294, %fd247;
	div.rn.f64 	%fd296, %fd295, %fd261;
	add.f64 	%fd297, %fd293, %fd296;
	mul.f64 	%fd298, %fd297, %fd254;
	cvt.rn.f32.f64 	%f161, %fd298;
	add.f32 	%f162, %f149, %f142;
	add.f32 	%f163, %f152, %f141;
	add.f32 	%f164, %f155, %f140;
	add.f32 	%f165, %f158, %f139;
	add.f32 	%f166, %f161, %f143;
	add.f32 	%f167, %f163, %f164;
	cvt.f64.f32 	%fd299, %f167;
	cvt.f64.f32 	%fd300, %f162;
	add.f64 	%fd301, %fd300, %fd300;
	sub.f64 	%fd302, %fd299, %fd301;
	div.rn.f64 	%fd303, %fd302, %fd257;
	add.f32 	%f168, %f165, %f166;
	cvt.f64.f32 	%fd304, %f168;
	sub.f64 	%fd305, %fd304, %fd301;
	div.rn.f64 	%fd306, %fd305, %fd261;
	add.f64 	%fd307, %fd303, %fd306;
	cvt.rn.f32.f64 	%f169, %fd307;
	sub.f32 	%f170, %f3, %f4;
	cvt.f64.f32 	%fd308, %f170;
	cvt.f64.f32 	%fd309, %f188;
	add.f64 	%fd310, %fd309, %fd309;
	div.rn.f64 	%fd311, %fd308, %fd310;
	sub.f32 	%f171, %f163, %f164;
	cvt.f64.f32 	%fd312, %f171;
	mul.f64 	%fd313, %fd311, %fd312;
	div.rn.f64 	%fd314, %fd313, %fd310;
	cvt.rn.f32.f64 	%f172, %fd314;
	sub.f32 	%f173, %f191, %f5;
	cvt.f64.f32 	%fd315, %f173;
	cvt.f64.f32 	%fd316, %f189;
	add.f64 	%fd317, %fd316, %fd316;
	div.rn.f64 	%fd318, %fd315, %fd317;
	sub.f32 	%f174, %f165, %f166;
	cvt.f64.f32 	%fd319, %f174;
	mul.f64 	%fd320, %fd318, %fd319;
	div.rn.f64 	%fd321, %fd320, %fd317;
	cvt.rn.f32.f64 	%f175, %fd321;
	div.rn.f32 	%f176, %f185, %f1;
	cvt.f64.f32 	%fd322, %f176;
	div.rn.f32 	%f177, %f186, %f185;
	cvt.f64.f32 	%fd323, %f177;
	fma.rn.f64 	%fd324, %fd6, %fd323, %fd2;
	mul.f64 	%fd325, %fd324, %fd322;
	mul.f64 	%fd326, %fd325, %fd2;
	mul.f64 	%fd327, %fd6, %fd326;
	cvt.rn.f32.f64 	%f178, %fd327;
	sub.f64 	%fd328, %fd251, %fd323;
	mul.f64 	%fd329, %fd328, %fd2;
	sub.f64 	%fd330, %fd251, %fd3;
	mul.f64 	%fd331, %fd330, %fd324;
	fma.rn.f64 	%fd332, %fd329, %fd6, %fd331;
	mul.f64 	%fd333, %fd332, %fd322;
	cvt.rn.f32.f64 	%f179, %fd333;
	add.f32 	%f180, %f172, %f175;
	mul.f32 	%f181, %f180, %f179;
	fma.rn.f32 	%f182, %f178, %f169, %f181;
	fma.rn.f32 	%f183, %f187, %f182, %f2;
	mul.wide.s32 	%rd37, %r4, 4;
	add.s64 	%rd38, %rd36, %rd37;
	st.global.f32 	[%rd38], %f183;
	ret;

}


// ===== COMPILED SASS (sm_100) =====

	.target	sm_100

	.elftype	@"ET_EXEC"


//--------------------- .note.nv.tkinfo           --------------------------
	.section	.note.nv.tkinfo,"",@"SHT_NOTE"
	.sectionflags	@"SHF_NOTE_NV_TKINFO"
	.tkinfo
        /*0018*/ 	.word	0x00000002
        /*0030*/ 	.string	""
        /*0030*/ 	.string	"ptxas"
        /*0030*/ 	.string	"Cuda compilation tools, release 13.0, V13.0.88"
        /*0030*/ 	.string	"Build cuda_13.0.r13.0/compiler.36424714_0"
        /*0030*/ 	.string	"-arch sm_100 -m 64 "



//--------------------- .note.nv.cuinfo           --------------------------
	.section	.note.nv.cuinfo,"",@"SHT_NOTE"
	.sectionflags	@"SHF_NOTE_NV_CUINFO"
        /*0018*/ 	.short	0x0002
        /*001a*/ 	.short	0x0064
        /*001c*/ 	.short	0x0082
	.zero		2


//--------------------- .nv.info                  --------------------------
	.section	.nv.info,"",@"SHT_CUDA_INFO"
	.align	4


	//----- nvinfo : EIATTR_REGCOUNT
	.align		4
        /*0000*/ 	.byte	0x04, 0x2f
        /*0002*/ 	.short	(.L_1 - .L_0)
	.align		4
.L_0:
        /*0004*/ 	.word	index@(_Z6KernelPfS_iifffffffff)
        /*0008*/ 	.word	0x00000040


	//----- nvinfo : EIATTR_FRAME_SIZE
	.align		4
.L_1:
        /*000c*/ 	.byte	0x04, 0x11
        /*000e*/ 	.short	(.L_3 - .L_2)
	.align		4
.L_2:
        /*0010*/ 	.word	index@($__internal_1_$__cuda_sm3x_div_rn_noftz_f32_slowpath)
        /*0014*/ 	.word	0x00000000


	//----- nvinfo : EIATTR_FRAME_SIZE
	.align		4
.L_3:
        /*0018*/ 	.byte	0x04, 0x11
        /*001a*/ 	.short	(.L_5 - .L_4)
	.align		4
.L_4:
        /*001c*/ 	.word	index@($__internal_0_$__cuda_sm20_div_rn_f64_full)
        /*0020*/ 	.word	0x00000000


	//----- nvinfo : EIATTR_FRAME_SIZE
	.align		4
.L_5:
        /*0024*/ 	.byte	0x04, 0x11
        /*0026*/ 	.short	(.L_7 - .L_6)
	.align		4
.L_6:
        /*0028*/ 	.word	index@(_Z6KernelPfS_iifffffffff)
        /*002c*/ 	.word	0x00000000


	//----- nvinfo : EIATTR_MIN_STACK_SIZE
	.align		4
.L_7:
        /*0030*/ 	.byte	0x04, 0x12
        /*0032*/ 	.short	(.L_9 - .L_8)
	.align		4
.L_8:
        /*0034*/ 	.word	index@(_Z6KernelPfS_iifffffffff)
        /*0038*/ 	.word	0x00000000
.L_9:


//--------------------- .nv.compat                --------------------------
	.section	.nv.compat,"",@"SHT_CUDA_COMPAT_INFO"
	.align	4
        /*0000*/ 	.byte	0x02, 0x09, 0x00, 0x00, 0x02, 0x02, 0x01, 0x00, 0x02, 0x05, 0x05, 0x00, 0x03, 0x07, 0x01, 0x01
        /*0010*/ 	.byte	0x02, 0x03, 0x00, 0x00, 0x02, 0x06, 0x01, 0x00, 0x04, 0x0b, 0x08, 0x00, 0x01, 0x00, 0x00, 0x00
        /*0020*/ 	.byte	0x00, 0x00, 0x00, 0x00


//--------------------- .nv.info._Z6KernelPfS_iifffffffff --------------------------
	.section	.nv.info._Z6KernelPfS_iifffffffff,"",@"SHT_CUDA_INFO"
	.sectionflags	@""
	.align	4


	//----- nvinfo : EIATTR_CUDA_API_VERSION
	.align		4
        /*0000*/ 	.byte	0x04, 0x37
        /*0002*/ 	.short	(.L_11 - .L_10)
.L_10:
        /*0004*/ 	.word	0x00000082


	//----- nvinfo : EIATTR_KPARAM_INFO
	.align		4
.L_11:
        /*0008*/ 	.byte	0x04, 0x17
        /*000a*/ 	.short	(.L_13 - .L_12)
.L_12:
        /*000c*/ 	.word	0x00000000
        /*0010*/ 	.short	0x000c
        /*0012*/ 	.short	0x0038
        /*0014*/ 	.byte	0x00, 0xf0, 0x11, 0x00


	//----- nvinfo : EIATTR_KPARAM_INFO
	.align		4
.L_13:
        /*0018*/ 	.byte	0x04, 0x17
        /*001a*/ 	.short	(.L_15 - .L_14)
.L_14:
        /*001c*/ 	.word	0x00000000
        /*0020*/ 	.short	0x000b
        /*0022*/ 	.short	0x0034
        /*0024*/ 	.byte	0x00, 0xf0, 0x11, 0x00


	//----- nvinfo : EIATTR_KPARAM_INFO
	.align		4
.L_15:
        /*0028*/ 	.byte	0x04, 0x17
        /*002a*/ 	.short	(.L_17 - .L_16)
.L_16:
        /*002c*/ 	.word	0x00000000
        /*0030*/ 	.short	0x000a
        /*0032*/ 	.short	0x0030
        /*0034*/ 	.byte	0x00, 0xf0, 0x11, 0x00


	//----- nvinfo : EIATTR_KPARAM_INFO
	.align		4
.L_17:
        /*0038*/ 	.byte	0x04, 0x17
        /*003a*/ 	.short	(.L_19 - .L_18)
.L_18:
        /*003c*/ 	.word	0x00000000
        /*0040*/ 	.short	0x0009
        /*0042*/ 	.short	0x002c
        /*0044*/ 	.byte	0x00, 0xf0, 0x11, 0x00


	//----- nvinfo : EIATTR_KPARAM_INFO
	.align		4
.L_19:
        /*0048*/ 	.byte	0x04, 0x17
        /*004a*/ 	.short	(.L_21 - .L_20)
.L_20:
        /*004c*/ 	.word	0x00000000
        /*0050*/ 	.short	0x0008
        /*0052*/ 	.short	0x0028
        /*0054*/ 	.byte	0x00, 0xf0, 0x11, 0x00


	//----- nvinfo : EIATTR_KPARAM_INFO
	.align		4
.L_21:
        /*0058*/ 	.byte	0x04, 0x17
        /*005a*/ 	.short	(.L_23 - .L_22)
.L_22:
        /*005c*/ 	.word	0x00000000
        /*0060*/ 	.short	0x0007
        /*0062*/ 	.short	0x0024
        /*0064*/ 	.byte	0x00, 0xf0, 0x11, 0x00


	//----- nvinfo : EIATTR_KPARAM_INFO
	.align		4
.L_23:
        /*0068*/ 	.byte	0x04, 0x17
        /*006a*/ 	.short	(.L_25 - .L_24)
.L_24:
        /*006c*/ 	.word	0x00000000
        /*0070*/ 	.short	0x0006
        /*0072*/ 	.short	0x0020
        /*0074*/ 	.byte	0x00, 0xf0, 0x11, 0x00


	//----- nvinfo : EIATTR_KPARAM_INFO
	.align		4
.L_25:
        /*0078*/ 	.byte	0x04, 0x17
        /*007a*/ 	.short	(.L_27 - .L_26)
.L_26:
        /*007c*/ 	.word	0x00000000
        /*0080*/ 	.short	0x0005
        /*0082*/ 	.short	0x001c
        /*0084*/ 	.byte	0x00, 0xf0, 0x11, 0x00


	//----- nvinfo : EIATTR_KPARAM_INFO
	.align		4
.L_27:
        /*0088*/ 	.byte	0x04, 0x17
        /*008a*/ 	.short	(.L_29 - .L_28)
.L_28:
        /*008c*/ 	.word	0x00000000
        /*0090*/ 	.short	0x0004
        /*0092*/ 	.short	0x0018
        /*0094*/ 	.byte	0x00, 0xf0, 0x11, 0x00


	//----- nvinfo : EIATTR_KPARAM_INFO
	.align		4
.L_29:
        /*0098*/ 	.byte	0x04, 0x17
        /*009a*/ 	.short	(.L_31 - .L_30)
.L_30:
        /*009c*/ 	.word	0x00000000
        /*00a0*/ 	.short	0x0003
        /*00a2*/ 	.short	0x0014
        /*00a4*/ 	.byte	0x00, 0xf0, 0x11, 0x00


	//----- nvinfo : EIATTR_KPARAM_INFO
	.align		4
.L_31:
        /*00a8*/ 	.byte	0x04, 0x17
        /*00aa*/ 	.short	(.L_33 - .L_32)
.L_32:
        /*00ac*/ 	.word	0x00000000
        /*00b0*/ 	.short	0x0002
        /*00b2*/ 	.short	0x0010
        /*00b4*/ 	.byte	0x00, 0xf0, 0x11, 0x00


	//----- nvinfo : EIATTR_KPARAM_INFO
	.align		4
.L_33:
        /*00b8*/ 	.byte	0x04, 0x17
        /*00ba*/ 	.short	(.L_35 - .L_34)
.L_34:
        /*00bc*/ 	.word	0x00000000
        /*00c0*/ 	.short	0x0001
        /*00c2*/ 	.short	0x0008
        /*00c4*/ 	.byte	0x00, 0xf5, 0x21, 0x00


	//----- nvinfo : EIATTR_KPARAM_INFO
	.align		4
.L_35:
        /*00c8*/ 	.byte	0x04, 0x17
        /*00ca*/ 	.short	(.L_37 - .L_36)
.L_36:
        /*00cc*/ 	.word	0x00000000
        /*00d0*/ 	.short	0x0000
        /*00d2*/ 	.short	0x0000
        /*00d4*/ 	.byte	0x00, 0xf5, 0x21, 0x00


	//----- nvinfo : EIATTR_SPARSE_MMA_MASK
	.align		4
.L_37:
        /*00d8*/ 	.byte	0x03, 0x50
        /*00da*/ 	.short	0x0000


	//----- nvinfo : EIATTR_MAXREG_COUNT
	.align		4
        /*00dc*/ 	.byte	0x03, 0x1b
        /*00de*/ 	.short	0x00ff


	//----- nvinfo : EIATTR_MERCURY_ISA_VERSION
	.align		4
        /*00e0*/ 	.byte	0x03, 0x5f
        /*00e2*/ 	.short	0x0101


	//----- nvinfo : EIATTR_VRC_CTA_INIT_COUNT
	.align		4
        /*00e4*/ 	.byte	0x02, 0x4a
	.zero		1
	.zero		1


	//----- nvinfo : EIATTR_EXIT_INSTR_OFFSETS
	.align		4
        /*00e8*/ 	.byte	0x04, 0x1c
        /*00ea*/ 	.short	(.L_39 - .L_38)


	//   ....[0]....
.L_38:
        /*00ec*/ 	.word	0x00005050


	//----- nvinfo : EIATTR_CRS_STACK_SIZE
	.align		4
.L_39:
        /*00f0*/ 	.byte	0x04, 0x1e
        /*00f2*/ 	.short	(.L_41 - .L_40)
.L_40:
        /*00f4*/ 	.word	0x00000000


	//----- nvinfo : EIATTR_CBANK_PARAM_SIZE
	.align		4
.L_41:
        /*00f8*/ 	.byte	0x03, 0x19
        /*00fa*/ 	.short	0x003c


	//----- nvinfo : EIATTR_PARAM_CBANK
	.align		4
        /*00fc*/ 	.byte	0x04, 0x0a
        /*00fe*/ 	.short	(.L_43 - .L_42)
	.align		4
.L_42:
        /*0100*/ 	.word	index@(.nv.constant0._Z6KernelPfS_iifffffffff)
        /*0104*/ 	.short	0x0380
        /*0106*/ 	.short	0x003c


	//----- nvinfo : EIATTR_SW_WAR
	.align		4
.L_43:
        /*0108*/ 	.byte	0x04, 0x36
        /*010a*/ 	.short	(.L_45 - .L_44)
.L_44:
        /*010c*/ 	.word	0x00000008
.L_45:


//--------------------- .nv.callgraph             --------------------------
	.section	.nv.callgraph,"",@"SHT_CUDA_CALLGRAPH"
	.align	4
	.sectionentsize	8
	.align		4
        /*0000*/ 	.word	0x00000000
	.align		4
        /*0004*/ 	.word	0xffffffff
	.align		4
        /*0008*/ 	.word	0x00000000
	.align		4
        /*000c*/ 	.word	0xfffffffe
	.align		4
        /*0010*/ 	.word	0x00000000
	.align		4
        /*0014*/ 	.word	0xfffffffd
	.align		4
        /*0018*/ 	.word	0x00000000
	.align		4
        /*001c*/ 	.word	0xfffffffc


//--------------------- .text._Z6KernelPfS_iifffffffff --------------------------
	.section	.text._Z6KernelPfS_iifffffffff,"ax",@progbits
	.align	128
        .global         _Z6KernelPfS_iifffffffff
        .type           _Z6KernelPfS_iifffffffff,@function
        .size           _Z6KernelPfS_iifffffffff,(.L_x_86 - _Z6KernelPfS_iifffffffff)
        .other          _Z6KernelPfS_iifffffffff,@"STO_CUDA_ENTRY STV_DEFAULT"
_Z6KernelPfS_iifffffffff:
.text._Z6KernelPfS_iifffffffff:
[----:B------:R-:W-:Y:S01]  /*0000*/  LDC R1, c[0x0][0x37c] ;  /* 0x0000df00ff017b82 */ /* 0x000fe20000000800 */
[----:B------:R-:W0:Y:S07]  /*0010*/  S2R R23, SR_CTAID.X ;  /* 0x0000000000177919 */ /* 0x000e2e0000002500 */
[----:B------:R-:W1:Y:S01]  /*0020*/  LDC.64 R2, c[0x0][0x390] ;  /* 0x0000e400ff027b82 */ /* 0x000e620000000a00 */
[----:B------:R-:W2:Y:S01]  /*0030*/  LDCU UR4, c[0x0][0x364] ;  /* 0x00006c80ff0477ac */ /* 0x000ea20008000800 */
[----:B------:R-:W0:Y:S01]  /*0040*/  S2R R0, SR_TID.X ;  /* 0x0000000000007919 */ /* 0x000e220000002100 */
[----:B------:R-:W0:Y:S01]  /*0050*/  LDCU UR5, c[0x0][0x360] ;  /* 0x00006c00ff0577ac */ /* 0x000e220008000800 */
[----:B------:R-:W2:Y:S04]  /*0060*/  S2R R8, SR_CTAID.Y ;  /* 0x0000000000087919 */ /* 0x000ea80000002600 */
[----:B------:R-:W3:Y:S01]  /*0070*/  LDC.64 R4, c[0x0][0x380] ;  /* 0x0000e000ff047b82 */ /* 0x000ee20000000a00 */
[----:B------:R-:W2:Y:S01]  /*0080*/  S2R R7, SR_TID.Y ;  /* 0x0000000000077919 */ /* 0x000ea20000002200 */
[----:B-1----:R-:W-:-:S02]  /*0090*/  VIADD R25, R2, 0xffffffff ;  /* 0xffffffff02197836 */ /* 0x002fc40000000000 */
[----:B------:R-:W-:Y:S02]  /*00a0*/  IMAD.MOV R21, RZ, RZ, -R2 ;  /* 0x000000ffff157224 */ /* 0x000fe400078e0a02 */
[----:B0-----:R-:W-:Y:S02]  /*00b0*/  IMAD R23, R23, UR5, R0 ;  /* 0x0000000517177c24 */ /* 0x001fe4000f8e0200 */
[----:B------:R-:W-:Y:S02]  /*00c0*/  VIADD R0, R3, 0xffffffff ;  /* 0xffffffff03007836 */ /* 0x000fe40000000000 */
[CC--:B------:R-:W-:Y:S01]  /*00d0*/  IMAD R9, R23.reuse, R2.reuse, RZ ;  /* 0x0000000217097224 */ /* 0x0c0fe200078e02ff */
[C---:B------:R-:W-:Y:S01]  /*00e0*/  ISETP.NE.AND P2, PT, R23.reuse, RZ, PT ;  /* 0x000000ff1700720c */ /* 0x040fe20003f45270 */
[----:B------:R-:W-:Y:S01]  /*00f0*/  IMAD R19, R0, R2, RZ ;  /* 0x0000000200137224 */ /* 0x000fe200078e02ff */
[----:B------:R-:W-:Y:S01]  /*0100*/  ISETP.NE.AND P3, PT, R23, R0, PT ;  /* 0x000000001700720c */ /* 0x000fe20003f65270 */
[----:B--2---:R-:W-:Y:S01]  /*0110*/  IMAD R8, R8, UR4, R7 ;  /* 0x0000000408087c24 */ /* 0x004fe2000f8e0207 */
[----:B------:R-:W0:Y:S02]  /*0120*/  LDCU.64 UR4, c[0x0][0x358] ;  /* 0x00006b00ff0477ac */ /* 0x000e240008000a00 */
[----:B------:R-:W-:-:S02]  /*0130*/  SEL R27, R19, R21, !P2 ;  /* 0x00000015131b7207 */ /* 0x000fc40005000000 */
[C---:B------:R-:W-:Y:S02]  /*0140*/  IADD3 R48, PT, PT, R8.reuse, R9, RZ ;  /* 0x0000000908307210 */ /* 0x040fe40007ffe0ff */
[C---:B------:R-:W-:Y:S02]  /*0150*/  ISETP.NE.AND P0, PT, R8.reuse, RZ, PT ;  /* 0x000000ff0800720c */ /* 0x040fe40003f05270 */
[----:B------:R-:W-:Y:S01]  /*0160*/  ISETP.NE.AND P1, PT, R8, R25, PT ;  /* 0x000000190800720c */ /* 0x000fe20003f25270 */
[C---:B------:R-:W-:Y:S01]  /*0170*/  VIADD R18, R48.reuse, 0x1 ;  /* 0x0000000130127836 */ /* 0x040fe20000000000 */
[----:B------:R-:W-:Y:S01]  /*0180*/  SEL R11, R25, 0xffffffff, !P0 ;  /* 0xffffffff190b7807 */ /* 0x000fe20004000000 */
[----:B---3--:R-:W-:-:S03]  /*0190*/  IMAD.WIDE R6, R48, 0x4, R4 ;  /* 0x0000000430067825 */ /* 0x008fc600078e0204 */
[----:B------:R-:W-:Y:S01]  /*01a0*/  SEL R13, R9, R18, !P1 ;  /* 0x00000012090d7207 */ /* 0x000fe20004800000 */
[--C-:B------:R-:W-:Y:S01]  /*01b0*/  IMAD.WIDE R10, R11, 0x4, R6.reuse ;  /* 0x000000040b0a7825 */ /* 0x100fe200078e0206 */
[----:B0-----:R0:W5:Y:S03]  /*01c0*/  LDG.E R16, desc[UR4][R6.64] ;  /* 0x0000000406107981 */ /* 0x001166000c1e1900 */
[----:B------:R-:W-:Y:S01]  /*01d0*/  IMAD.WIDE R26, R27, 0x4, R6 ;  /* 0x000000041b1a7825 */ /* 0x000fe200078e0206 */
[----:B------:R0:W5:Y:S03]  /*01e0*/  LDG.E R47, desc[UR4][R10.64] ;  /* 0x000000040a2f7981 */ /* 0x000166000c1e1900 */
[----:B------:R-:W-:Y:S01]  /*01f0*/  IMAD.WIDE R12, R13, 0x4, R4 ;  /* 0x000000040d0c7825 */ /* 0x000fe200078e0204 */
[----:B------:R0:W5:Y:S03]  /*0200*/  LDG.E R46, desc[UR4][R26.64] ;  /* 0x000000041a2e7981 */ /* 0x000166000c1e1900 */
[----:B------:R-:W-:Y:S01]  /*0210*/  IMAD.WIDE R28, R2, 0x4, R6 ;  /* 0x00000004021c7825 */ /* 0x000fe200078e0206 */
[----:B------:R0:W5:Y:S04]  /*0220*/  LDG.E R17, desc[UR4][R12.64] ;  /* 0x000000040c117981 */ /* 0x000168000c1e1900 */
[----:B------:R0:W5:Y:S01]  /*0230*/  @P3 LDG.E R15, desc[UR4][R28.64] ;  /* 0x000000041c0f3981 */ /* 0x000162000c1e1900 */
[----:B------:R-:W-:Y:S04]  /*0240*/  BSSY.RECONVERGENT B0, `(.L_x_0) ;  /* 0x0000010000007945 */ /* 0x000fe80003800200 */
[----:B------:R-:W-:Y:S05]  /*0250*/  @P3 BRA `(.L_x_1) ;  /* 0x0000000000103947 */ /* 0x000fea0003800000 */
[----:B0-----:R-:W-:-:S05]  /*0260*/  IMAD.WIDE.U32 R10, R8, 0x4, R4 ;  /* 0x00000004080a7825 */ /* 0x001fca00078e0004 */
[----:B-----5:R1:W5:Y:S01]  /*0270*/  LDG.E R15, desc[UR4][R10.64] ;  /* 0x000000040a0f7981 */ /* 0x020362000c1e1900 */
[----:B------:R-:W-:Y:S01]  /*0280*/  IMAD.MOV.U32 R13, RZ, RZ, R25 ;  /* 0x000000ffff0d7224 */ /* 0x000fe200078e0019 */
[----:B------:R-:W-:Y:S06]  /*0290*/  @!P0 BRA `(.L_x_2) ;  /* 0x0000000000288947 */ /* 0x000fec0003800000 */
.L_x_1:
[----:B------:R-:W-:-:S04]  /*02a0*/  ISETP.GE.AND P0, PT, R23, R0, PT ;  /* 0x000000001700720c */ /* 0x000fc80003f06270 */
[----:B------:R-:W-:-:S13]  /*02b0*/  ISETP.NE.OR P0, PT, R8, RZ, P0 ;  /* 0x000000ff0800720c */ /* 0x000fda0000705670 */
[----:B0-----:R-:W-:Y:S01]  /*02c0*/  @!P0 IADD3 R13, PT, PT, R48, R2, R25 ;  /* 0x00000002300d8210 */ /* 0x001fe20007ffe019 */
[----:B------:R-:W-:Y:S06]  /*02d0*/  @!P0 BRA `(.L_x_2) ;  /* 0x0000000000188947 */ /* 0x000fec0003800000 */
[----:B------:R-:W-:Y:S01]  /*02e0*/  ISETP.NE.AND P0, PT, R23, R0, PT ;  /* 0x000000001700720c */ /* 0x000fe20003f05270 */
[----:B-1----:R-:W-:-:S03]  /*02f0*/  IMAD.IADD R11, R48, 0x1, R25 ;  /* 0x00000001300b7824 */ /* 0x002fc600078e0219 */
[----:B------:R-:W-:-:S13]  /*0300*/  ISETP.EQ.OR P0, PT, R8, RZ, P0 ;  /* 0x000000ff0800720c */ /* 0x000fda0000702670 */
[----:B------:R-:W-:-:S05]  /*0310*/  @!P0 IADD3 R13, PT, PT, -R3, RZ, RZ ;  /* 0x000000ff030d8210 */ /* 0x000fca0007ffe1ff */
[--C-:B------:R-:W-:Y:S02]  /*0320*/  @!P0 IMAD R13, R2, R13, R11.reuse ;  /* 0x0000000d020d8224 */ /* 0x100fe400078e020b */
[----:B------:R-:W-:-:S07]  /*0330*/  @P0 IMAD.MOV.U32 R13, RZ, RZ, R11 ;  /* 0x000000ffff0d0224 */ /* 0x000fce00078e000b */
.L_x_2:
[----:B------:R-:W-:Y:S05]  /*0340*/  BSYNC.RECONVERGENT B0 ;  /* 0x0000000000007941 */ /* 0x000fea0003800200 */
.L_x_0:
[----:B------:R-:W-:Y:S01]  /*0350*/  ISETP.GE.AND P0, PT, R23, R0, PT ;  /* 0x000000001700720c */ /* 0x000fe20003f06270 */
[----:B-1----:R-:W-:-:S03]  /*0360*/  IMAD.WIDE R10, R13, 0x4, R4 ;  /* 0x000000040d0a7825 */ /* 0x002fc600078e0204 */
[----:B------:R-:W-:Y:S02]  /*0370*/  ISETP.NE.OR P0, PT, R8, R25, P0 ;  /* 0x000000190800720c */ /* 0x000fe40000705670 */
[----:B------:R0:W5:Y:S11]  /*0380*/  LDG.E R14, desc[UR4][R10.64] ;  /* 0x000000040a0e7981 */ /* 0x000176000c1e1900 */
[----:B------:R0:W5:Y:S01]  /*0390*/  @!P0 LDG.E R13, desc[UR4][R6.64+0x4] ;  /* 0x00000404060d8981 */ /* 0x000162000c1e1900 */
[----:B------:R-:W-:Y:S04]  /*03a0*/  BSSY.RECONVERGENT B0, `(.L_x_3) ;  /* 0x000000f000007945 */ /* 0x000fe80003800200 */
[----:B------:R-:W-:Y:S05]  /*03b0*/  @!P0 BRA `(.L_x_4) ;  /* 0x0000000000348947 */ /* 0x000fea0003800000 */
[----:B------:R-:W-:-:S04]  /*03c0*/  ISETP.NE.AND P0, PT, R23, R0, PT ;  /* 0x000000001700720c */ /* 0x000fc80003f05270 */
[----:B------:R-:W-:-:S13]  /*03d0*/  ISETP.GE.OR P2, PT, R8, R25, P0 ;  /* 0x000000190800720c */ /* 0x000fda0000746670 */
[----:B------:R-:W-:Y:S05]  /*03e0*/  @P2 BRA `(.L_x_5) ;  /* 0x0000000000182947 */ /* 0x000fea0003800000 */
[----:B0-----:R-:W-:Y:S02]  /*03f0*/  IMAD.IADD R11, R18, 0x1, R2 ;  /* 0x00000001120b7824 */ /* 0x001fe400078e0202 */
[----:B------:R-:W-:-:S04]  /*0400*/  IMAD.MOV R10, RZ, RZ, -R3 ;  /* 0x000000ffff0a7224 */ /* 0x000fc800078e0a03 */
[----:B------:R-:W-:-:S04]  /*0410*/  IMAD R11, R2, R10, R11 ;  /* 0x0000000a020b7224 */ /* 0x000fc800078e020b */
[----:B------:R-:W-:-:S05]  /*0420*/  IMAD.WIDE R10, R11, 0x4, R4 ;  /* 0x000000040b0a7825 */ /* 0x000fca00078e0204 */
[----:B-----5:R2:W5:Y:S01]  /*0430*/  LDG.E R13, desc[UR4][R10.64] ;  /* 0x000000040a0d7981 */ /* 0x020562000c1e1900 */
[----:B------:R-:W-:Y:S05]  /*0440*/  BRA `(.L_x_4) ;  /* 0x0000000000107947 */ /* 0x000fea0003800000 */
.L_x_5:
[----:B------:R-:W-:-:S13]  /*0450*/  ISETP.NE.OR P0, PT, R8, R25, P0 ;  /* 0x000000190800720c */ /* 0x000fda0000705670 */
[----:B0-----:R-:W0:Y:S02]  /*0460*/  @!P0 LDC.64 R10, c[0x0][0x380] ;  /* 0x0000e000ff0a8b82 */ /* 0x001e240000000a00 */
[----:B0----5:R1:W5:Y:S04]  /*0470*/  @!P0 LDG.E R13, desc[UR4][R10.64] ;  /* 0x000000040a0d8981 */ /* 0x021368000c1e1900 */
[----:B------:R1:W5:Y:S02]  /*0480*/  @P0 LDG.E R13, desc[UR4][R28.64+0x4] ;  /* 0x000004041c0d0981 */ /* 0x000364000c1e1900 */
.L_x_4:
[----:B------:R-:W-:Y:S05]  /*0490*/  BSYNC.RECONVERGENT B0 ;  /* 0x0000000000007941 */ /* 0x000fea0003800200 */
.L_x_3:
[----:B------:R-:W-:Y:S01]  /*04a0*/  ISETP.GE.AND P0, PT, R23, 0x1, PT ;  /* 0x000000011700780c */ /* 0x000fe20003f06270 */
[----:B------:R-:W-:Y:S03]  /*04b0*/  BSSY.RECONVERGENT B0, `(.L_x_6) ;  /* 0x0000020000007945 */ /* 0x000fe60003800200 */
[----:B------:R-:W-:-:S13]  /*04c0*/  ISETP.NE.OR P0, PT, R8, RZ, !P0 ;  /* 0x000000ff0800720c */ /* 0x000fda0004705670 */
[----:B------:R-:W-:Y:S05]  /*04d0*/  @P0 BRA `(.L_x_7) ;  /* 0x0000000000080947 */ /* 0x000fea0003800000 */
[----:B------:R3:W5:Y:S01]  /*04e0*/  LDG.E R12, desc[UR4][R6.64+-0x4] ;  /* 0xfffffc04060c7981 */ /* 0x000762000c1e1900 */
[----:B------:R-:W-:Y:S05]  /*04f0*/  BRA `(.L_x_8) ;  /* 0x0000000000487947 */ /* 0x000fea0003800000 */
.L_x_7:
[----:B------:R-:W-:Y:S01]  /*0500*/  ISETP.NE.AND P0, PT, R23, RZ, PT ;  /* 0x000000ff1700720c */ /* 0x000fe20003f05270 */
[----:B------:R-:W-:Y:S03]  /*0510*/  BSSY.RECONVERGENT B1, `(.L_x_9) ;  /* 0x000000a000017945 */ /* 0x000fe60003800200 */
[----:B------:R-:W-:-:S13]  /*0520*/  ISETP.EQ.OR P0, PT, R8, RZ, P0 ;  /* 0x000000ff0800720c */ /* 0x000fda0000702670 */
[----:B012---:R-:W-:Y:S01]  /*0530*/  @!P0 IMAD R10, R2, R3, R48 ;  /* 0x00000003020a8224 */ /* 0x007fe200078e0230 */
[----:B------:R-:W-:Y:S01]  /*0540*/  @!P0 LOP3.LUT R11, RZ, R2, RZ, 0x33, !PT ;  /* 0x00000002ff0b8212 */ /* 0x000fe200078e33ff */
[----:B------:R-:W-:Y:S06]  /*0550*/  @!P0 BRA `(.L_x_10) ;  /* 0x0000000000148947 */ /* 0x000fec0003800000 */
[----:B------:R-:W-:-:S13]  /*0560*/  LOP3.LUT P0, RZ, R8, R23, RZ, 0xfc, !PT ;  /* 0x0000001708ff7212 */ /* 0x000fda000780fcff */
[----:B------:R-:W-:Y:S01]  /*0570*/  @!P0 MOV R11, 0xffffffff ;  /* 0xffffffff000b8802 */ /* 0x000fe20000000f00 */
[----:B------:R-:W-:Y:S01]  /*0580*/  @!P0 IMAD R10, R2, R3, RZ ;  /* 0x00000003020a8224 */ /* 0x000fe200078e02ff */
[----:B------:R-:W-:Y:S01]  /*0590*/  @P0 LOP3.LUT R11, RZ, R2, RZ, 0x33, !PT ;  /* 0x00000002ff0b0212 */ /* 0x000fe200078e33ff */
[----:B------:R-:W-:-:S07]  /*05a0*/  @P0 IMAD.MOV.U32 R10, RZ, RZ, R48 ;  /* 0x000000ffff0a0224 */ /* 0x000fce00078e0030 */
.L_x_10:
[----:B------:R-:W-:Y:S05]  /*05b0*/  BSYNC.RECONVERGENT B1 ;  /* 0x0000000000017941 */ /* 0x000fea0003800200 */
.L_x_9:
[----:B------:R-:W-:-:S04]  /*05c0*/  IMAD.IADD R11, R11, 0x1, R10 ;  /* 0x000000010b0b7824 */ /* 0x000fc800078e020a */
[----:B------:R-:W-:-:S05]  /*05d0*/  IMAD.WIDE R10, R11, 0x4, R4 ;  /* 0x000000040b0a7825 */ /* 0x000fca00078e0204 */
[----:B------:R4:W5:Y:S01]  /*05e0*/  LDG.E R12, desc[UR4][R10.64] ;  /* 0x000000040a0c7981 */ /* 0x000962000c1e1900 */
[----:B------:R-:W-:Y:S01]  /*05f0*/  ISETP.EQ.AND P0, PT, R23, RZ, PT ;  /* 0x000000ff1700720c */ /* 0x000fe20003f02270 */
[----:B------:R-:W-:-:S12]  /*0600*/  IMAD.MOV.U32 R27, RZ, RZ, R19 ;  /* 0x000000ffff1b7224 */ /* 0x000fd800078e0013 */
[----:B----4-:R-:W-:Y:S05]  /*0610*/  @!P1 BRA P0, `(.L_x_11) ;  /* 0x0000000000249947 */ /* 0x010fea0000000000 */
.L_x_8:
[----:B------:R-:W-:-:S04]  /*0620*/  ISETP.NE.AND P0, PT, R8, R25, PT ;  /* 0x000000190800720c */ /* 0x000fc80003f05270 */
[----:B------:R-:W-:-:S13]  /*0630*/  ISETP.LT.OR P0, PT, R23, 0x1, P0 ;  /* 0x000000011700780c */ /* 0x000fda0000701670 */
[----:B------:R-:W-:-:S05]  /*0640*/  @!P0 LEA R27, R21, R48, 0x1 ;  /* 0x00000030151b8211 */ /* 0x000fca00078e08ff */
[----:B------:R-:W-:Y:S01]  /*0650*/  @!P0 VIADD R27, R27, 0x1 ;  /* 0x000000011b1b8836 */ /* 0x000fe20000000000 */
[----:B------:R-:W-:Y:S06]  /*0660*/  @!P0 BRA `(.L_x_11) ;  /* 0x0000000000108947 */ /* 0x000fec0003800000 */
[----:B------:R-:W-:-:S04]  /*0670*/  ISETP.GE.AND P0, PT, R8, R25, PT ;  /* 0x000000190800720c */ /* 0x000fc80003f06270 */
[----:B------:R-:W-:-:S13]  /*0680*/  ISETP.NE.OR P0, PT, R23, RZ, P0 ;  /* 0x000000ff1700720c */ /* 0x000fda0000705670 */
[----:B------:R-:W-:Y:S01]  /*0690*/  @!P0 IMAD.IADD R27, R18, 0x1, R19 ;  /* 0x00000001121b8824 */ /* 0x000fe200078e0213 */
[----:B------:R-:W-:-:S07]  /*06a0*/  @P0 IADD3 R27, PT, PT, R48, 0x1, -R2 ;  /* 0x00000001301b0810 */ /* 0x000fce0007ffe802 */
.L_x_11:
[----:B------:R-:W-:Y:S05]  /*06b0*/  BSYNC.RECONVERGENT B0 ;  /* 0x0000000000007941 */ /* 0x000fea0003800200 */
.L_x_6:
[----:B012---:R-:W-:-:S06]  /*06c0*/  IMAD.WIDE R10, R27, 0x4, R4 ;  /* 0x000000041b0a7825 */ /* 0x007fcc00078e0204 */
[----:B------:R0:W5:Y:S01]  /*06d0*/  LDG.E R11, desc[UR4][R10.64] ;  /* 0x000000040a0b7981 */ /* 0x000162000c1e1900 */
[----:B------:R-:W-:Y:S01]  /*06e0*/  ISETP.NE.AND P0, PT, R8, 0x1, PT ;  /* 0x000000010800780c */ /* 0x000fe20003f05270 */
[----:B------:R-:W-:-:S12]  /*06f0*/  BSSY.RECONVERGENT B0, `(.L_x_12) ;  /* 0x0000008000007945 */ /* 0x000fd80003800200 */
[----:B0-----:R-:W-:Y:S05]  /*0700*/  @!P0 BRA `(.L_x_13) ;  /* 0x0000000000148947 */ /* 0x001fea0003800000 */
[----:B------:R-:W-:Y:S01]  /*0710*/  ISETP.NE.AND P0, PT, R8, RZ, PT ;  /* 0x000000ff0800720c */ /* 0x000fe20003f05270 */
[----:B------:R-:W-:-:S12]  /*0720*/  IMAD.MOV.U32 R29, RZ, RZ, -0x2 ;  /* 0xfffffffeff1d7424 */ /* 0x000fd800078e00ff */
[----:B------:R-:W-:Y:S05]  /*0730*/  @P0 BRA `(.L_x_14) ;  /* 0x00000000000c0947 */ /* 0x000fea0003800000 */
[----:B------:R-:W-:Y:S01]  /*0740*/  IADD3 R29, PT, PT, R2, -0x2, RZ ;  /* 0xfffffffe021d7810 */ /* 0x000fe20007ffe0ff */
[----:B------:R-:W-:Y:S06]  /*0750*/  BRA `(.L_x_14) ;  /* 0x0000000000047947 */ /* 0x000fec0003800000 */
.L_x_13:
[----:B------:R-:W-:-:S07]  /*0760*/  VIADD R29, R2, 0xfffffffe ;  /* 0xfffffffe021d7836 */ /* 0x000fce0000000000 */
.L_x_14:
[----:B------:R-:W-:Y:S05]  /*0770*/  BSYNC.RECONVERGENT B0 ;  /* 0x0000000000007941 */ /* 0x000fea0003800200 */
.L_x_12:
[----:B------:R-:W-:Y:S01]  /*0780*/  VIADD R10, R3, 0xfffffffe ;  /* 0xfffffffe030a7836 */ /* 0x000fe20000000000 */
[----:B------:R-:W-:Y:S01]  /*0790*/  BSSY.RECONVERGENT B0, `(.L_x_15) ;  /* 0x000000a000007945 */ /* 0x000fe20003800200 */
[----:B------:R-:W-:-:S03]  /*07a0*/  VIADD R3, R2, 0xfffffffe ;  /* 0xfffffffe02037836 */ /* 0x000fc60000000000 */
[----:B------:R-:W-:Y:S02]  /*07b0*/  ISETP.NE.AND P1, PT, R23, R10, PT ;  /* 0x0000000a1700720c */ /* 0x000fe40003f25270 */
[----:B------:R-:W-:-:S11]  /*07c0*/  ISETP.NE.AND P0, PT, R8, R3, PT ;  /* 0x000000030800720c */ /* 0x000fd60003f05270 */
[----:B------:R-:W-:Y:S01]  /*07d0*/  @!P1 MOV R26, R8 ;  /* 0x00000008001a9202 */ /* 0x000fe20000000f00 */
[----:B------:R-:W-:Y:S01]  /*07e0*/  @!P1 IMAD.MOV.U32 R27, RZ, RZ, RZ ;  /* 0x000000ffff1b9224 */ /* 0x000fe200078e00ff */
[----:B------:R-:W-:Y:S06]  /*07f0*/  @!P0 BRA `(.L_x_16) ;  /* 0x00000000000c8947 */ /* 0x000fec0003800000 */
[----:B------:R-:W-:-:S13]  /*0800*/  ISETP.NE.AND P0, PT, R8, R25, PT ;  /* 0x000000190800720c */ /* 0x000fda0003f05270 */
[C---:B------:R-:W-:Y:S02]  /*0810*/  @!P0 IMAD.IADD R9, R48.reuse, 0x1, -R3 ;  /* 0x0000000130098824 */ /* 0x040fe400078e0a03 */
[----:B------:R-:W-:-:S07]  /*0820*/  @P0 VIADD R9, R48, 0x2 ;  /* 0x0000000230090836 */ /* 0x000fce0000000000 */
.L_x_16:
[----:B------:R-:W-:Y:S05]  /*0830*/  BSYNC.RECONVERGENT B0 ;  /* 0x0000000000007941 */ /* 0x000fea0003800200 */
.L_x_15:
[----:B------:R-:W-:Y:S04]  /*0840*/  BSSY.RECONVERGENT B0, `(.L_x_17) ;  /* 0x0000009000007945 */ /* 0x000fe80003800200 */
[----:B------:R-:W-:Y:S05]  /*0850*/  @!P1 BRA `(.L_x_18) ;  /* 0x00000000001c9947 */ /* 0x000fea0003800000 */
[----:B------:R-:W-:-:S13]  /*0860*/  ISETP.NE.AND P0, PT, R23, R0, PT ;  /* 0x000000001700720c */ /* 0x000fda0003f05270 */
[----:B------:R-:W-:Y:S02]  /*0870*/  @P0 LEA R0, R2, R48, 0x1 ;  /* 0x0000003002000211 */ /* 0x000fe400078e08ff */
[----:B------:R-:W-:Y:S02]  /*0880*/  @!P0 IADD3 R26, PT, PT, R48, R2, -R19 ;  /* 0x00000002301a8210 */ /* 0x000fe40007ffe813 */
[----:B------:R-:W-:Y:S02]  /*0890*/  @P0 SHF.R.S32.HI R3, RZ, 0x1f, R0 ;  /* 0x0000001fff030819 */ /* 0x000fe40000011400 */
[----:B------:R-:W-:Y:S01]  /*08a0*/  @!P0 SHF.R.S32.HI R27, RZ, 0x1f, R26 ;  /* 0x0000001fff1b8819 */ /* 0x000fe2000001141a */
[----:B------:R-:W-:Y:S02]  /*08b0*/  @P0 IMAD.MOV.U32 R26, RZ, RZ, R0 ;  /* 0x000000ffff1a0224 */ /* 0x000fe400078e0000 */
[----:B------:R-:W-:-:S07]  /*08c0*/  @P0 IMAD.MOV.U32 R27, RZ, RZ, R3 ;  /* 0x000000ffff1b0224 */ /* 0x000fce00078e0003 */
.L_x_18:
[----:B------:R-:W-:Y:S05]  /*08d0*/  BSYNC.RECONVERGENT B0 ;  /* 0x0000000000007941 */ /* 0x000fea0003800200 */
.L_x_17:
[----:B------:R-:W0:Y:S01]  /*08e0*/  LDCU.64 UR6, c[0x0][0x380] ;  /* 0x00007000ff0677ac */ /* 0x000e220008000a00 */
[----:B------:R-:W-:Y:S02]  /*08f0*/  IMAD.WIDE R56, R9, 0x4, R4 ;  /* 0x0000000409387825 */ /* 0x000fe400078e0204 */
[----:B------:R-:W1:Y:S02]  /*0900*/  LDC.64 R8, c[0x0][0x398] ;  /* 0x0000e600ff087b82 */ /* 0x000e640000000a00 */
[----:B---3--:R-:W-:Y:S02]  /*0910*/  IMAD.WIDE R6, R29, 0x4, R6 ;  /* 0x000000041d067825 */ /* 0x008fe400078e0206 */
[----:B------:R2:W5:Y:S04]  /*0920*/  LDG.E R56, desc[UR4][R56.64] ;  /* 0x0000000438387981 */ /* 0x000568000c1e1900 */
[----:B------:R2:W5:Y:S01]  /*0930*/  LDG.E R55, desc[UR4][R6.64] ;  /* 0x0000000406377981 */ /* 0x000562000c1e1900 */
[----:B0-----:R-:W-:-:S04]  /*0940*/  LEA R24, P0, R26, UR6, 0x2 ;  /* 0x000000061a187c11 */ /* 0x001fc8000f8010ff */
[----:B------:R-:W-:-:S05]  /*0950*/  LEA.HI.X R25, R26, UR7, R27, 0x2, P0 ;  /* 0x000000071a197c11 */ /* 0x000fca00080f141b */
[----:B------:R2:W5:Y:S01]  /*0960*/  LDG.E R10, desc[UR4][R24.64] ;  /* 0x00000004180a7981 */ /* 0x000562000c1e1900 */
[----:B------:R-:W-:Y:S01]  /*0970*/  ISETP.NE.AND P0, PT, R23, 0x1, PT ;  /* 0x000000011700780c */ /* 0x000fe20003f05270 */
[----:B------:R-:W-:Y:S01]  /*0980*/  BSSY.RECONVERGENT B0, `(.L_x_19) ;  /* 0x0000008000007945 */ /* 0x000fe20003800200 */
[----:B-1----:R-:W-:-:S11]  /*0990*/  FMUL R9, R8, R9 ;  /* 0x0000000908097220 */ /* 0x002fd60000400000 */
[----:B--2---:R-:W-:Y:S05]  /*09a0*/  @!P0 BRA `(.L_x_20) ;  /* 0x0000000000108947 */ /* 0x004fea0003800000 */
[----:B------:R-:W-:-:S13]  /*09b0*/  ISETP.NE.AND P0, PT, R23, RZ, PT ;  /* 0x000000ff1700720c */ /* 0x000fda0003f05270 */
[----:B------:R-:W-:Y:S01]  /*09c0*/  @!P0 IADD3 R19, PT, PT, R48, -R2, R19 ;  /* 0x8000000230138210 */ /* 0x000fe20007ffe013 */
[----:B------:R-:W-:Y:S01]  /*09d0*/  @P0 IMAD R19, R21, 0x2, R48 ;  /* 0x0000000215130824 */ /* 0x000fe200078e0230 */
[----:B------:R-:W-:Y:S06]  /*09e0*/  BRA `(.L_x_21) ;  /* 0x0000000000047947 */ /* 0x000fec0003800000 */
.L_x_20:
[----:B------:R-:W-:-:S07]  /*09f0*/  IADD3 R19, PT, PT, R48, -R2, R19 ;  /* 0x8000000230137210 */ /* 0x000fce0007ffe013 */
.L_x_21:
[----:B------:R-:W-:Y:S05]  /*0a00*/  BSYNC.RECONVERGENT B0 ;  /* 0x0000000000007941 */ /* 0x000fea0003800200 */
.L_x_19:
[----:B-----5:R-:W0:Y:S01]  /*0a10*/  F2F.F64.F32 R22, R16 ;  /* 0x0000001000167310 */ /* 0x020e220000201800 */
[----:B------:R-:W-:Y:S01]  /*0a20*/  IMAD.WIDE R4, R19, 0x4, R4 ;  /* 0x0000000413047825 */ /* 0x000fe200078e0204 */
[----:B------:R-:W1:Y:S04]  /*0a30*/  LDCU UR6, c[0x0][0x3a0] ;  /* 0x00007400ff0677ac */ /* 0x000e680008000800 */
[----:B------:R2:W5:Y:S01]  /*0a40*/  LDG.E R8, desc[UR4][R4.64] ;  /* 0x0000000404087981 */ /* 0x000562000c1e1900 */
[----:B------:R-:W-:Y:S01]  /*0a50*/  BSSY.RECONVERGENT B0, `(.L_x_22) ;  /* 0x0000059000007945 */ /* 0x000fe20003800200 */
[----:B------:R3:W4:Y:S01]  /*0a60*/  F2F.F64.F32 R2, R9 ;  /* 0x0000000900027310 */ /* 0x0007220000201800 */
[----:B------:R-:W-:Y:S01]  /*0a70*/  IMAD.MOV.U32 R29, RZ, RZ, -0x3ff ;  /* 0xfffffc01ff1d7424 */ /* 0x000fe200078e00ff */
[----:B0-----:R-:W-:-:S02]  /*0a80*/  DADD R20, -R22, 1 ;  /* 0x3ff0000016147429 */ /* 0x001fc40000000100 */
[----:B------:R-:W-:-:S04]  /*0a90*/  DADD R18, R22, R22 ;  /* 0x0000000016127229 */ /* 0x000fc80000000016 */
[----:B-1----:R-:W0:Y:S04]  /*0aa0*/  F2F.F64.F32 R32, UR6 ;  /* 0x0000000600207d10 */ /* 0x002e280008201800 */
[----:B------:R-:W-:Y:S01]  /*0ab0*/  ISETP.GT.AND P0, PT, R21, 0xfffff, PT ;  /* 0x000fffff1500780c */ /* 0x000fe20003f04270 */
[--C-:B------:R-:W-:Y:S01]  /*0ac0*/  IMAD.MOV.U32 R7, RZ, RZ, R21.reuse ;  /* 0x000000ffff077224 */ /* 0x100fe200078e0015 */
[----:B------:R-:W-:Y:S01]  /*0ad0*/  MOV R6, R20 ;  /* 0x0000001400067202 */ /* 0x000fe20000000f00 */
[----:B------:R-:W-:Y:S01]  /*0ae0*/  IMAD.MOV.U32 R0, RZ, RZ, R21 ;  /* 0x000000ffff007224 */ /* 0x000fe200078e0015 */
[----:B------:R-:W-:-:S09]  /*0af0*/  DADD R34, -R18, 1 ;  /* 0x3ff0000012227429 */ /* 0x000fd20000000100 */
[----:B------:R-:W-:Y:S01]  /*0b00*/  @!P0 DMUL R6, R20, 1.80143985094819840000e+16 ;  /* 0x4350000014068828 */ /* 0x000fe20000000000 */
[----:B------:R-:W-:-:S09]  /*0b10*/  @!P0 IMAD.MOV.U32 R29, RZ, RZ, -0x435 ;  /* 0xfffffbcbff1d8424 */ /* 0x000fd200078e00ff */
[----:B------:R-:W-:-:S05]  /*0b20*/  @!P0 IMAD.MOV.U32 R0, RZ, RZ, R7 ;  /* 0x000000ffff008224 */ /* 0x000fca00078e0007 */
[----:B--2---:R-:W-:-:S04]  /*0b30*/  IADD3 R4, PT, PT, R0, -0x1, RZ ;  /* 0xffffffff00047810 */ /* 0x004fc80007ffe0ff */
[----:B------:R-:W-:Y:S01]  /*0b40*/  ISETP.GT.U32.AND P1, PT, R4, 0x7feffffe, PT ;  /* 0x7feffffe0400780c */ /* 0x000fe20003f24070 */
[----:B------:R-:W-:Y:S01]  /*0b50*/  IMAD.MOV.U32 R4, RZ, RZ, R20 ;  /* 0x000000ffff047224 */ /* 0x000fe200078e0014 */
[----:B------:R-:W-:-:S11]  /*0b60*/  @!P0 MOV R4, R6 ;  /* 0x0000000600048202 */ /* 0x000fd60000000f00 */
[----:B0--34-:R-:W-:Y:S05]  /*0b70*/  @P1 BRA `(.L_x_23) ;  /* 0x0000000400001947 */ /* 0x019fea0003800000 */
[C---:B------:R-:W-:Y:S01]  /*0b80*/  LOP3.LUT R5, R0.reuse, 0xfffff, RZ, 0xc0, !PT ;  /* 0x000fffff00057812 */ /* 0x040fe200078ec0ff */
[----:B------:R-:W-:Y:S01]  /*0b90*/  IMAD.MOV.U32 R6, RZ, RZ, RZ ;  /* 0x000000ffff067224 */ /* 0x000fe200078e00ff */
[----:B------:R-:W-:Y:S01]  /*0ba0*/  MOV R36, 0x8b7a8b04 ;  /* 0x8b7a8b0400247802 */ /* 0x000fe20000000f00 */
[----:B------:R-:W-:Y:S01]  /*0bb0*/  IMAD.MOV.U32 R37, RZ, RZ, 0x3ed0ee25 ;  /* 0x3ed0ee25ff257424 */ /* 0x000fe200078e00ff */
[----:B------:R-:W-:Y:S01]  /*0bc0*/  LOP3.LUT R5, R5, 0x3ff00000, RZ, 0xfc, !PT ;  /* 0x3ff0000005057812 */ /* 0x000fe200078efcff */
[----:B------:R-:W-:Y:S01]  /*0bd0*/  UMOV UR6, 0x3ae80f1e ;  /* 0x3ae80f1e00067882 */ /* 0x000fe20000000000 */
[----:B------:R-:W-:Y:S01]  /*0be0*/  UMOV UR7, 0x3eb1380b ;  /* 0x3eb1380b00077882 */ /* 0x000fe20000000000 */
[----:B------:R-:W-:Y:S01]  /*0bf0*/  LEA.HI R38, R0, R29, RZ, 0xc ;  /* 0x0000001d00267211 */ /* 0x000fe200078f60ff */
[----:B------:R-:W-:Y:S01]  /*0c00*/  IMAD.MOV.U32 R39, RZ, RZ, 0x43300000 ;  /* 0x43300000ff277424 */ /* 0x000fe200078e00ff */
[----:B------:R-:W-:Y:S01]  /*0c10*/  ISETP.GE.U32.AND P0, PT, R5, 0x3ff6a09f, PT ;  /* 0x3ff6a09f0500780c */ /* 0x000fe20003f06070 */
[----:B------:R-:W-:Y:S01]  /*0c20*/  UMOV UR8, 0x80000000 ;  /* 0x8000000000087882 */ /* 0x000fe20000000000 */
[----:B------:R-:W-:-:S11]  /*0c30*/  UMOV UR9, 0x43300000 ;  /* 0x4330000000097882 */ /* 0x000fd60000000000 */
[----:B------:R-:W-:Y:S02]  /*0c40*/  @P0 VIADD R7, R5, 0xfff00000 ;  /* 0xfff0000005070836 */ /* 0x000fe40000000000 */
[----:B------:R-:W-:Y:S02]  /*0c50*/  @P0 VIADD R38, R38, 0x1 ;  /* 0x0000000126260836 */ /* 0x000fe40000000000 */
[----:B------:R-:W-:-:S03]  /*0c60*/  @P0 IMAD.MOV.U32 R5, RZ, RZ, R7 ;  /* 0x000000ffff050224 */ /* 0x000fc600078e0007 */
[----:B------:R-:W-:-:S03]  /*0c70*/  LOP3.LUT R38, R38, 0x80000000, RZ, 0x3c, !PT ;  /* 0x8000000026267812 */ /* 0x000fc600078e3cff */
[C---:B------:R-:W-:Y:S02]  /*0c80*/  DADD R30, R4.reuse, 1 ;  /* 0x3ff00000041e7429 */ /* 0x040fe40000000000 */
[----:B------:R-:W-:-:S04]  /*0c90*/  DADD R4, R4, -1 ;  /* 0xbff0000004047429 */ /* 0x000fc80000000000 */
[----:B------:R-:W0:Y:S02]  /*0ca0*/  MUFU.RCP64H R7, R31 ;  /* 0x0000001f00077308 */ /* 0x000e240000001800 */
[----:B0-----:R-:W-:-:S08]  /*0cb0*/  DFMA R24, -R30, R6, 1 ;  /* 0x3ff000001e18742b */ /* 0x001fd00000000106 */
[----:B------:R-:W-:-:S08]  /*0cc0*/  DFMA R24, R24, R24, R24 ;  /* 0x000000181818722b */ /* 0x000fd00000000018 */
[----:B------:R-:W-:-:S08]  /*0cd0*/  DFMA R6, R6, R24, R6 ;  /* 0x000000180606722b */ /* 0x000fd00000000006 */
[----:B------:R-:W-:-:S08]  /*0ce0*/  DMUL R24, R4, R6 ;  /* 0x0000000604187228 */ /* 0x000fd00000000000 */
[----:B------:R-:W-:-:S08]  /*0cf0*/  DFMA R24, R4, R6, R24 ;  /* 0x000000060418722b */ /* 0x000fd00000000018 */
[----:B------:R-:W-:Y:S02]  /*0d00*/  DMUL R26, R24, R24 ;  /* 0x00000018181a7228 */ /* 0x000fe40000000000 */
[----:B------:R-:W-:-:S06]  /*0d10*/  DADD R28, R4, -R24 ;  /* 0x00000000041c7229 */ /* 0x000fcc0000000818 */
[----:B------:R-:W-:Y:S01]  /*0d20*/  DFMA R30, R26, UR6, R36 ;  /* 0x000000061a1e7c2b */ /* 0x000fe20008000024 */
[----:B------:R-:W-:Y:S01]  /*0d30*/  UMOV UR6, 0x9f02676f ;  /* 0x9f02676f00067882 */ /* 0x000fe20000000000 */
[----:B------:R-:W-:Y:S01]  /*0d40*/  UMOV UR7, 0x3ef3b266 ;  /* 0x3ef3b26600077882 */ /* 0x000fe20000000000 */
[----:B------:R-:W-:Y:S02]  /*0d50*/  DADD R36, R28, R28 ;  /* 0x000000001c247229 */ /* 0x000fe4000000001c */
[----:B------:R-:W-:Y:S01]  /*0d60*/  DADD R28, R38, -UR8 ;  /* 0x80000008261c7e29 */ /* 0x000fe20008000000 */
[----:B------:R-:W-:Y:S01]  /*0d70*/  UMOV UR8, 0xfefa39ef ;  /* 0xfefa39ef00087882 */ /* 0x000fe20000000000 */
[----:B------:R-:W-:Y:S01]  /*0d80*/  UMOV UR9, 0x3fe62e42 ;  /* 0x3fe62e4200097882 */ /* 0x000fe20000000000 */
[----:B------:R-:W-:Y:S01]  /*0d90*/  DFMA R30, R26, R30, UR6 ;  /* 0x000000061a1e7e2b */ /* 0x000fe2000800001e */
[----:B------:R-:W-:Y:S01]  /*0da0*/  UMOV UR6, 0xa9ab0956 ;  /* 0xa9ab095600067882 */ /* 0x000fe20000000000 */
[----:B------:R-:W-:Y:S01]  /*0db0*/  UMOV UR7, 0x3f1745cb ;  /* 0x3f1745cb00077882 */ /* 0x000fe20000000000 */
[----:B------:R-:W-:-:S02]  /*0dc0*/  DFMA R38, R4, -R24, R36 ;  /* 0x800000180426722b */ /* 0x000fc40000000024 */
[----:B------:R-:W-:-:S03]  /*0dd0*/  DFMA R4, R28, UR8, R24 ;  /* 0x000000081c047c2b */ /* 0x000fc60008000018 */
[----:B------:R-:W-:Y:S01]  /*0de0*/  DFMA R30, R26, R30, UR6 ;  /* 0x000000061a1e7e2b */ /* 0x000fe2000800001e */
[----:B------:R-:W-:Y:S01]  /*0df0*/  UMOV UR6, 0x2d1b5154 ;  /* 0x2d1b515400067882 */ /* 0x000fe20000000000 */
[----:B------:R-:W-:Y:S01]  /*0e00*/  UMOV UR7, 0x3f3c71c7 ;  /* 0x3f3c71c700077882 */ /* 0x000fe20000000000 */
[----:B------:R-:W-:-:S05]  /*0e10*/  DMUL R38, R6, R38 ;  /* 0x0000002606267228 */ /* 0x000fca0000000000 */
[----:B------:R-:W-:Y:S01]  /*0e20*/  DFMA R30, R26, R30, UR6 ;  /* 0x000000061a1e7e2b */ /* 0x000fe2000800001e */
[----:B------:R-:W-:Y:S01]  /*0e30*/  UMOV UR6, 0x923be72d ;  /* 0x923be72d00067882 */ /* 0x000fe20000000000 */
[----:B------:R-:W-:-:S06]  /*0e40*/  UMOV UR7, 0x3f624924 ;  /* 0x3f62492400077882 */ /* 0x000fcc0000000000 */
        /* <DEDUP_REMOVED lines=8> */
[----:B------:R-:W-:Y:S02]  /*0ed0*/  UMOV UR7, 0x3fe62e42 ;  /* 0x3fe62e4200077882 */ /* 0x000fe40000000000 */
[----:B------:R-:W-:Y:S01]  /*0ee0*/  DFMA R30, R28, -UR6, R4 ;  /* 0x800000061c1e7c2b */ /* 0x000fe20008000004 */
[----:B------:R-:W-:Y:S01]  /*0ef0*/  UMOV UR6, 0x3b39803f ;  /* 0x3b39803f00067882 */ /* 0x000fe20000000000 */
[----:B------:R-:W-:Y:S02]  /*0f00*/  UMOV UR7, 0x3c7abc9e ;  /* 0x3c7abc9e00077882 */ /* 0x000fe40000000000 */
[----:B------:R-:W-:-:S04]  /*0f10*/  DMUL R36, R26, R36 ;  /* 0x000000241a247228 */ /* 0x000fc80000000000 */
[----:B------:R-:W-:-:S04]  /*0f20*/  DADD R30, -R24, R30 ;  /* 0x00000000181e7229 */ /* 0x000fc8000000011e */
[----:B------:R-:W-:-:S08]  /*0f30*/  DFMA R36, R24, R36, R38 ;  /* 0x000000241824722b */ /* 0x000fd00000000026 */
[----:B------:R-:W-:-:S08]  /*0f40*/  DADD R30, R36, -R30 ;  /* 0x00000000241e7229 */ /* 0x000fd0000000081e */
[----:B------:R-:W-:-:S08]  /*0f50*/  DFMA R30, R28, UR6, R30 ;  /* 0x000000061c1e7c2b */ /* 0x000fd0000800001e */
[----:B------:R-:W-:Y:S01]  /*0f60*/  DADD R6, R4, R30 ;  /* 0x0000000004067229 */ /* 0x000fe2000000001e */
[----:B------:R-:W-:Y:S10]  /*0f70*/  BRA `(.L_x_24) ;  /* 0x0000000000187947 */ /* 0x000ff40003800000 */
.L_x_23:
[----:B------:R-:W-:Y:S01]  /*0f80*/  MOV R4, 0x0 ;  /* 0x0000000000047802 */ /* 0x000fe20000000f00 */
[----:B------:R-:W-:Y:S01]  /*0f90*/  IMAD.MOV.U32 R5, RZ, RZ, 0x7ff00000 ;  /* 0x7ff00000ff057424 */ /* 0x000fe200078e00ff */
[----:B------:R-:W-:-:S05]  /*0fa0*/  LOP3.LUT P0, RZ, R7, 0x7fffffff, RZ, 0xc0, !PT ;  /* 0x7fffffff07ff7812 */ /* 0x000fca000780c0ff */
[----:B------:R-:W-:-:S10]  /*0fb0*/  DFMA R4, R6, R4, +INF ;  /* 0x7ff000000604742b */ /* 0x000fd40000000004 */
[----:B------:R-:W-:Y:S02]  /*0fc0*/  FSEL R6, R4, RZ, P0 ;  /* 0x000000ff04067208 */ /* 0x000fe40000000000 */
[----:B------:R-:W-:-:S07]  /*0fd0*/  FSEL R7, R5, -QNAN , P0 ;  /* 0xfff0000005077808 */ /* 0x000fce0000000000 */
.L_x_24:
[----:B------:R-:W-:Y:S05]  /*0fe0*/  BSYNC.RECONVERGENT B0 ;  /* 0x0000000000007941 */ /* 0x000fea0003800200 */
.L_x_22:
[C---:B------:R-:W-:Y:S01]  /*0ff0*/  FMUL R5, R16.reuse, 8388608 ;  /* 0x4b00000010057820 */ /* 0x040fe20000400000 */
[----:B------:R-:W-:Y:S01]  /*1000*/  FSETP.GEU.AND P1, PT, R16, 1.175494350822287508e-38, PT ;  /* 0x008000001000780b */ /* 0x000fe20003f2e000 */
[----:B------:R-:W0:Y:S01]  /*1010*/  F2F.F64.F32 R44, R47 ;  /* 0x0000002f002c7310 */ /* 0x000e220000201800 */
[----:B------:R-:W-:Y:S01]  /*1020*/  IMAD.MOV.U32 R49, RZ, RZ, 0x7f800000 ;  /* 0x7f800000ff317424 */ /* 0x000fe200078e00ff */
[----:B------:R-:W-:Y:S01]  /*1030*/  BSSY.RECONVERGENT B0, `(.L_x_25) ;  /* 0x0000071000007945 */ /* 0x000fe20003800200 */
[----:B------:R-:W-:Y:S02]  /*1040*/  FSEL R4, R5, R16, !P1 ;  /* 0x0000001005047208 */ /* 0x000fe40004800000 */
[----:B------:R-:W-:Y:S02]  /*1050*/  FSEL R26, RZ, -23, P1 ;  /* 0xc1b80000ff1a7808 */ /* 0x000fe40000800000 */
[C---:B------:R-:W-:Y:S01]  /*1060*/  ISETP.GT.U32.AND P0, PT, R4.reuse, 0x7f7fffff, PT ;  /* 0x7f7fffff0400780c */ /* 0x040fe20003f04070 */
[----:B------:R-:W-:-:S02]  /*1070*/  VIADD R0, R4, 0xc0d55555 ;  /* 0xc0d5555504007836 */ /* 0x000fc40000000000 */
[----:B------:R-:W-:-:S03]  /*1080*/  FFMA R27, R4, R49, +INF ;  /* 0x7f800000041b7423 */ /* 0x000fc60000000031 */
[----:B------:R-:W-:Y:S02]  /*1090*/  LOP3.LUT R5, R0, 0xff800000, RZ, 0xc0, !PT ;  /* 0xff80000000057812 */ /* 0x000fe400078ec0ff */
[----:B------:R-:W-:-:S03]  /*10a0*/  MOV R0, 0x3e055027 ;  /* 0x3e05502700007802 */ /* 0x000fc60000000f00 */
[----:B------:R-:W-:Y:S01]  /*10b0*/  IMAD.IADD R24, R4, 0x1, -R5 ;  /* 0x0000000104187824 */ /* 0x000fe200078e0a05 */
[----:B------:R-:W-:-:S03]  /*10c0*/  I2FP.F32.S32 R5, R5 ;  /* 0x0000000500057245 */ /* 0x000fc60000201400 */
[----:B------:R-:W-:Y:S02]  /*10d0*/  FADD R25, R24, -1 ;  /* 0xbf80000018197421 */ /* 0x000fe40000000000 */
[----:B------:R-:W-:Y:S02]  /*10e0*/  FFMA R26, R5, 1.1920928955078125e-07, R26 ;  /* 0x34000000051a7823 */ /* 0x000fe4000000001a */
[----:B------:R-:W-:-:S04]  /*10f0*/  FFMA R24, R25, -R0, 0.14084610342979431152 ;  /* 0x3e1039f619187423 */ /* 0x000fc80000000800 */
[----:B------:R-:W-:-:S04]  /*1100*/  FFMA R24, R25, R24, -0.12148627638816833496 ;  /* 0xbdf8cdcc19187423 */ /* 0x000fc80000000018 */
[----:B------:R-:W-:-:S04]  /*1110*/  FFMA R24, R25, R24, 0.13980610668659210205 ;  /* 0x3e0f295519187423 */ /* 0x000fc80000000018 */
[----:B------:R-:W-:-:S04]  /*1120*/  FFMA R24, R25, R24, -0.16684235632419586182 ;  /* 0xbe2ad8b919187423 */ /* 0x000fc80000000018 */
[----:B------:R-:W-:-:S04]  /*1130*/  FFMA R24, R25, R24, 0.20012299716472625732 ;  /* 0x3e4ced0b19187423 */ /* 0x000fc80000000018 */
[----:B------:R-:W-:-:S04]  /*1140*/  FFMA R24, R25, R24, -0.24999669194221496582 ;  /* 0xbe7fff2219187423 */ /* 0x000fc80000000018 */
[----:B------:R-:W-:-:S04]  /*1150*/  FFMA R24, R25, R24, 0.33333182334899902344 ;  /* 0x3eaaaa7819187423 */ /* 0x000fc80000000018 */
[----:B------:R-:W-:-:S04]  /*1160*/  FFMA R24, R25, R24, -0.5 ;  /* 0xbf00000019187423 */ /* 0x000fc80000000018 */
[----:B------:R-:W-:-:S04]  /*1170*/  FMUL R24, R25, R24 ;  /* 0x0000001819187220 */ /* 0x000fc80000400000 */
[----:B------:R-:W-:Y:S01]  /*1180*/  FFMA R5, R25, R24, R25 ;  /* 0x0000001819057223 */ /* 0x000fe20000000019 */
[C---:B0-----:R-:W-:Y:S02]  /*1190*/  DADD R24, -R44.reuse, 1 ;  /* 0x3ff000002c187429 */ /* 0x041fe40000000100 */
[----:B------:R-:W-:Y:S01]  /*11a0*/  DADD R44, R44, R44 ;  /* 0x000000002c2c7229 */ /* 0x000fe2000000002c */
[----:B------:R-:W-:Y:S01]  /*11b0*/  @!P0 FFMA R27, R26, 0.69314718246459960938, R5 ;  /* 0x3f3172181a1b8823 */ /* 0x000fe20000000005 */
[----:B------:R-:W-:-:S04]  /*11c0*/  FSETP.NEU.AND P0, PT, R4, RZ, PT ;  /* 0x000000ff0400720b */ /* 0x000fc80003f0d000 */
[----:B------:R-:W-:Y:S02]  /*11d0*/  FSEL R27, R27, -INF , P0 ;  /* 0xff8000001b1b7808 */ /* 0x000fe40000000000 */
[----:B------:R-:W-:Y:S01]  /*11e0*/  ISETP.GT.AND P0, PT, R25, 0xfffff, PT ;  /* 0x000fffff1900780c */ /* 0x000fe20003f04270 */
[----:B------:R-:W-:Y:S02]  /*11f0*/  IMAD.MOV.U32 R4, RZ, RZ, R24 ;  /* 0x000000ffff047224 */ /* 0x000fe400078e0018 */
[----:B------:R-:W-:Y:S01]  /*1200*/  IMAD.MOV.U32 R5, RZ, RZ, R25 ;  /* 0x000000ffff057224 */ /* 0x000fe200078e0019 */
[----:B------:R-:W0:Y:S09]  /*1210*/  F2F.F64.F32 R26, R27 ;  /* 0x0000001b001a7310 */ /* 0x000e320000201800 */
[----:B------:R-:W-:-:S02]  /*1220*/  @!P0 DMUL R4, R4, 1.80143985094819840000e+16 ;  /* 0x4350000004048828 */ /* 0x000fc40000000000 */
[----:B0-----:R-:W-:Y:S01]  /*1230*/  DADD R6, R26, -R6 ;  /* 0x000000001a067229 */ /* 0x001fe20000000806 */
[----:B------:R-:W-:-:S07]  /*1240*/  IMAD.MOV.U32 R26, RZ, RZ, R24 ;  /* 0x000000ffff1a7224 */ /* 0x000fce00078e0018 */
[----:B------:R-:W-:Y:S01]  /*1250*/  @!P0 MOV R25, R5 ;  /* 0x0000000500198202 */ /* 0x000fe20000000f00 */
[----:B------:R-:W-:Y:S01]  /*1260*/  IMAD.MOV.U32 R24, RZ, RZ, -0x3ff ;  /* 0xfffffc01ff187424 */ /* 0x000fe200078e00ff */
[----:B------:R-:W-:Y:S01]  /*1270*/  @!P0 MOV R24, 0xfffffbcb ;  /* 0xfffffbcb00188802 */ /* 0x000fe20000000f00 */
[----:B------:R-:W-:Y:S01]  /*1280*/  @!P0 IMAD.MOV.U32 R26, RZ, RZ, R4 ;  /* 0x000000ffff1a8224 */ /* 0x000fe200078e0004 */
[----:B------:R-:W-:Y:S01]  /*1290*/  DMUL R6, R6, R2 ;  /* 0x0000000206067228 */ /* 0x000fe20000000000 */
[----:B------:R-:W-:-:S05]  /*12a0*/  VIADD R28, R25, 0xffffffff ;  /* 0xffffffff191c7836 */ /* 0x000fca0000000000 */
[----:B------:R-:W-:Y:S02]  /*12b0*/  ISETP.GT.U32.AND P1, PT, R28, 0x7feffffe, PT ;  /* 0x7feffffe1c00780c */ /* 0x000fe40003f24070 */
[----:B------:R-:W-:-:S11]  /*12c0*/  DFMA R34, R32, R34, R6 ;  /* 0x000000222022722b */ /* 0x000fd60000000006 */
[----:B------:R-:W-:Y:S05]  /*12d0*/  @P1 BRA `(.L_x_26) ;  /* 0x0000000400001947 */ /* 0x000fea0003800000 */
[C---:B------:R-:W-:Y:S01]  /*12e0*/  LOP3.LUT R4, R25.reuse, 0xfffff, RZ, 0xc0, !PT ;  /* 0x000fffff19047812 */ /* 0x040fe200078ec0ff */
[----:B------:R-:W-:Y:S01]  /*12f0*/  IMAD.MOV.U32 R6, RZ, RZ, -0x748574fc ;  /* 0x8b7a8b04ff067424 */ /* 0x000fe200078e00ff */
[----:B------:R-:W-:Y:S01]  /*1300*/  MOV R38, RZ ;  /* 0x000000ff00267202 */ /* 0x000fe20000000f00 */
[----:B------:R-:W-:Y:S01]  /*1310*/  IMAD.MOV.U32 R7, RZ, RZ, 0x3ed0ee25 ;  /* 0x3ed0ee25ff077424 */ /* 0x000fe200078e00ff */
[----:B------:R-:W-:Y:S01]  /*1320*/  LOP3.LUT R27, R4, 0x3ff00000, RZ, 0xfc, !PT ;  /* 0x3ff00000041b7812 */ /* 0x000fe200078efcff */
[----:B------:R-:W-:Y:S01]  /*1330*/  UMOV UR6, 0x3ae80f1e ;  /* 0x3ae80f1e00067882 */ /* 0x000fe20000000000 */
[----:B------:R-:W-:Y:S01]  /*1340*/  UMOV UR7, 0x3eb1380b ;  /* 0x3eb1380b00077882 */ /* 0x000fe20000000000 */
[----:B------:R-:W-:Y:S01]  /*1350*/  LEA.HI R30, R25, R24, RZ, 0xc ;  /* 0x00000018191e7211 */ /* 0x000fe200078f60ff */
[----:B------:R-:W-:Y:S01]  /*1360*/  UMOV UR8, 0x80000000 ;  /* 0x8000000000087882 */ /* 0x000fe20000000000 */
[----:B------:R-:W-:Y:S01]  /*1370*/  ISETP.GE.U32.AND P0, PT, R27, 0x3ff6a09f, PT ;  /* 0x3ff6a09f1b00780c */ /* 0x000fe20003f06070 */
[----:B------:R-:W-:-:S12]  /*1380*/  UMOV UR9, 0x43300000 ;  /* 0x4330000000097882 */ /* 0x000fd80000000000 */
[----:B------:R-:W-:Y:S02]  /*1390*/  @P0 VIADD R5, R27, 0xfff00000 ;  /* 0xfff000001b050836 */ /* 0x000fe40000000000 */
[----:B------:R-:W-:Y:S02]  /*13a0*/  @P0 VIADD R30, R30, 0x1 ;  /* 0x000000011e1e0836 */ /* 0x000fe40000000000 */
[----:B------:R-:W-:-:S06]  /*13b0*/  @P0 IMAD.MOV.U32 R27, RZ, RZ, R5 ;  /* 0x000000ffff1b0224 */ /* 0x000fcc00078e0005 */
        /* <DEDUP_REMOVED lines=13> */
[----:B------:R-:W-:-:S05]  /*1490*/  DADD R24, R24, R24 ;  /* 0x0000000018187229 */ /* 0x000fca0000000018 */
[----:B------:R-:W-:Y:S01]  /*14a0*/  DFMA R6, R4, R6, UR6 ;  /* 0x0000000604067e2b */ /* 0x000fe20008000006 */
[----:B------:R-:W-:Y:S01]  /*14b0*/  UMOV UR6, 0xa9ab0956 ;  /* 0xa9ab095600067882 */ /* 0x000fe20000000000 */
[----:B------:R-:W-:Y:S01]  /*14c0*/  UMOV UR7, 0x3f1745cb ;  /* 0x3f1745cb00077882 */ /* 0x000fe20000000000 */
[----:B------:R-:W-:-:S05]  /*14d0*/  DFMA R24, R26, -R36, R24 ;  /* 0x800000241a18722b */ /* 0x000fca0000000018 */
[----:B------:R-:W-:Y:S01]  /*14e0*/  DFMA R6, R4, R6, UR6 ;  /* 0x0000000604067e2b */ /* 0x000fe20008000006 */
[----:B------:R-:W-:Y:S01]  /*14f0*/  UMOV UR6, 0x2d1b5154 ;  /* 0x2d1b515400067882 */ /* 0x000fe20000000000 */
[----:B------:R-:W-:Y:S01]  /*1500*/  UMOV UR7, 0x3f3c71c7 ;  /* 0x3f3c71c700077882 */ /* 0x000fe20000000000 */
[----:B------:R-:W-:-:S05]  /*1510*/  DMUL R24, R38, R24 ;  /* 0x0000001826187228 */ /* 0x000fca0000000000 */
[----:B------:R-:W-:Y:S01]  /*1520*/  DFMA R28, R4, R6, UR6 ;  /* 0x00000006041c7e2b */ /* 0x000fe20008000006 */
[----:B------:R-:W-:Y:S01]  /*1530*/  UMOV UR6, 0x923be72d ;  /* 0x923be72d00067882 */ /* 0x000fe20000000000 */
[----:B------:R-:W-:Y:S01]  /*1540*/  UMOV UR7, 0x3f624924 ;  /* 0x3f62492400077882 */ /* 0x000fe20000000000 */
[----:B------:R-:W-:Y:S02]  /*1550*/  LOP3.LUT R6, R30, 0x80000000, RZ, 0x3c, !PT ;  /* 0x800000001e067812 */ /* 0x000fe400078e3cff */
[----:B------:R-:W-:-:S03]  /*1560*/  MOV R7, 0x43300000 ;  /* 0x4330000000077802 */ /* 0x000fc60000000f00 */
[----:B------:R-:W-:Y:S01]  /*1570*/  DFMA R28, R4, R28, UR6 ;  /* 0x00000006041c7e2b */ /* 0x000fe2000800001c */
[----:B------:R-:W-:Y:S01]  /*1580*/  UMOV UR6, 0x9999a3c4 ;  /* 0x9999a3c400067882 */ /* 0x000fe20000000000 */
[----:B------:R-:W-:Y:S01]  /*1590*/  UMOV UR7, 0x3f899999 ;  /* 0x3f89999900077882 */ /* 0x000fe20000000000 */
[----:B------:R-:W-:Y:S01]  /*15a0*/  DADD R6, R6, -UR8 ;  /* 0x8000000806067e29 */ /* 0x000fe20008000000 */
[----:B------:R-:W-:Y:S01]  /*15b0*/  UMOV UR8, 0xfefa39ef ;  /* 0xfefa39ef00087882 */ /* 0x000fe20000000000 */
[----:B------:R-:W-:-:S03]  /*15c0*/  UMOV UR9, 0x3fe62e42 ;  /* 0x3fe62e4200097882 */ /* 0x000fc60000000000 */
[----:B------:R-:W-:Y:S01]  /*15d0*/  DFMA R28, R4, R28, UR6 ;  /* 0x00000006041c7e2b */ /* 0x000fe2000800001c */
[----:B------:R-:W-:Y:S01]  /*15e0*/  UMOV UR6, 0x55555554 ;  /* 0x5555555400067882 */ /* 0x000fe20000000000 */
[----:B------:R-:W-:Y:S01]  /*15f0*/  UMOV UR7, 0x3fb55555 ;  /* 0x3fb5555500077882 */ /* 0x000fe20000000000 */
[----:B------:R-:W-:-:S05]  /*1600*/  DFMA R26, R6, UR8, R36 ;  /* 0x00000008061a7c2b */ /* 0x000fca0008000024 */
        /* <DEDUP_REMOVED lines=13> */
.L_x_26:
[----:B------:R-:W-:Y:S01]  /*16e0*/  IMAD.MOV.U32 R6, RZ, RZ, 0x0 ;  /* 0x00000000ff067424 */ /* 0x000fe200078e00ff */
[----:B------:R-:W-:Y:S01]  /*16f0*/  LOP3.LUT P0, RZ, R5, 0x7fffffff, RZ, 0xc0, !PT ;  /* 0x7fffffff05ff7812 */ /* 0x000fe2000780c0ff */
[----:B------:R-:W-:-:S06]  /*1700*/  IMAD.MOV.U32 R7, RZ, RZ, 0x7ff00000 ;  /* 0x7ff00000ff077424 */ /* 0x000fcc00078e00ff */
[----:B------:R-:W-:-:S10]  /*1710*/  DFMA R6, R4, R6, +INF ;  /* 0x7ff000000406742b */ /* 0x000fd40000000006 */
[----:B------:R-:W-:Y:S02]  /*1720*/  FSEL R26, R6, RZ, P0 ;  /* 0x000000ff061a7208 */ /* 0x000fe40000000000 */
[----:B------:R-:W-:-:S07]  /*1730*/  FSEL R27, R7, -QNAN , P0 ;  /* 0xfff00000071b7808 */ /* 0x000fce0000000000 */
.L_x_27:
[----:B------:R-:W-:Y:S05]  /*1740*/  BSYNC.RECONVERGENT B0 ;  /* 0x0000000000007941 */ /* 0x000fea0003800200 */
.L_x_25:
[C---:B------:R-:W-:Y:S01]  /*1750*/  FMUL R4, R47.reuse, 8388608 ;  /* 0x4b0000002f047820 */ /* 0x040fe20000400000 */
[----:B------:R-:W-:Y:S01]  /*1760*/  FSETP.GEU.AND P1, PT, R47, 1.175494350822287508e-38, PT ;  /* 0x008000002f00780b */ /* 0x000fe20003f2e000 */
[----:B------:R-:W-:Y:S03]  /*1770*/  BSSY.RECONVERGENT B0, `(.L_x_28) ;  /* 0x0000073000007945 */ /* 0x000fe60003800200 */
[----:B------:R-:W-:Y:S02]  /*1780*/  FSEL R4, R4, R47, !P1 ;  /* 0x0000002f04047208 */ /* 0x000fe40004800000 */
[----:B------:R-:W-:Y:S02]  /*1790*/  FSEL R28, RZ, -23, P1 ;  /* 0xc1b80000ff1c7808 */ /* 0x000fe40000800000 */
[C---:B------:R-:W-:Y:S01]  /*17a0*/  ISETP.GT.U32.AND P0, PT, R4.reuse, 0x7f7fffff, PT ;  /* 0x7f7fffff0400780c */ /* 0x040fe20003f04070 */
[----:B------:R-:W-:-:S05]  /*17b0*/  VIADD R5, R4, 0xc0d55555 ;  /* 0xc0d5555504057836 */ /* 0x000fca0000000000 */
[----:B------:R-:W-:-:S04]  /*17c0*/  LOP3.LUT R5, R5, 0xff800000, RZ, 0xc0, !PT ;  /* 0xff80000005057812 */ /* 0x000fc800078ec0ff */
[-C--:B------:R-:W-:Y:S02]  /*17d0*/  IADD3 R6, PT, PT, R4, -R5.reuse, RZ ;  /* 0x8000000504067210 */ /* 0x080fe40007ffe0ff */
        /* <DEDUP_REMOVED lines=8> */
[C---:B------:R-:W-:Y:S02]  /*1860*/  FFMA R24, R25.reuse, R6, -0.24999669194221496582 ;  /* 0xbe7fff2219187423 */ /* 0x040fe40000000006 */
[----:B------:R-:W0:Y:S02]  /*1870*/  F2F.F64.F32 R6, R17 ;  /* 0x0000001100067310 */ /* 0x000e240000201800 */
[----:B------:R-:W-:-:S04]  /*1880*/  FFMA R24, R25, R24, 0.33333182334899902344 ;  /* 0x3eaaaa7819187423 */ /* 0x000fc80000000018 */
[----:B------:R-:W-:-:S04]  /*1890*/  FFMA R24, R25, R24, -0.5 ;  /* 0xbf00000019187423 */ /* 0x000fc80000000018 */
[----:B------:R-:W-:-:S04]  /*18a0*/  FMUL R24, R25, R24 ;  /* 0x0000001819187220 */ /* 0x000fc80000400000 */
[----:B------:R-:W-:Y:S01]  /*18b0*/  FFMA R24, R25, R24, R25 ;  /* 0x0000001819187223 */ /* 0x000fe20000000019 */
[C---:B0-----:R-:W-:Y:S01]  /*18c0*/  DADD R28, -R6.reuse, 1 ;  /* 0x3ff00000061c7429 */ /* 0x041fe20000000100 */
[C---:B------:R-:W-:Y:S01]  /*18d0*/  FFMA R25, R4.reuse, R49, +INF ;  /* 0x7f80000004197423 */ /* 0x040fe20000000031 */
[----:B------:R-:W-:Y:S01]  /*18e0*/  DADD R6, R6, R6 ;  /* 0x0000000006067229 */ /* 0x000fe20000000006 */
[----:B------:R-:W-:Y:S01]  /*18f0*/  @!P0 FFMA R25, R5, 0.69314718246459960938, R24 ;  /* 0x3f31721805198823 */ /* 0x000fe20000000018 */
[----:B------:R-:W-:-:S04]  /*1900*/  FSETP.NEU.AND P0, PT, R4, RZ, PT ;  /* 0x000000ff0400720b */ /* 0x000fc80003f0d000 */
[----:B------:R-:W-:Y:S02]  /*1910*/  FSEL R30, R25, -INF , P0 ;  /* 0xff800000191e7808 */ /* 0x000fe40000000000 */
[----:B------:R-:W-:Y:S01]  /*1920*/  ISETP.GT.AND P0, PT, R29, 0xfffff, PT ;  /* 0x000fffff1d00780c */ /* 0x000fe20003f04270 */
[--C-:B------:R-:W-:Y:S01]  /*1930*/  IMAD.MOV.U32 R24, RZ, RZ, R28.reuse ;  /* 0x000000ffff187224 */ /* 0x100fe200078e001c */
[----:B------:R-:W0:Y:S01]  /*1940*/  F2F.F64.F32 R4, R30 ;  /* 0x0000001e00047310 */ /* 0x000e220000201800 */
[----:B------:R-:W-:Y:S02]  /*1950*/  IMAD.MOV.U32 R25, RZ, RZ, R29 ;  /* 0x000000ffff197224 */ /* 0x000fe400078e001d */
[----:B------:R-:W-:Y:S02]  /*1960*/  IMAD.MOV.U32 R31, RZ, RZ, R28 ;  /* 0x000000ffff1f7224 */ /* 0x000fe400078e001c */
[----:B------:R-:W-:-:S06]  /*1970*/  IMAD.MOV.U32 R28, RZ, RZ, -0x3ff ;  /* 0xfffffc01ff1c7424 */ /* 0x000fcc00078e00ff */
[----:B------:R-:W-:Y:S01]  /*1980*/  @!P0 DMUL R24, R24, 1.80143985094819840000e+16 ;  /* 0x4350000018188828 */ /* 0x000fe20000000000 */
[----:B------:R-:W-:Y:S01]  /*1990*/  @!P0 IMAD.MOV.U32 R28, RZ, RZ, -0x435 ;  /* 0xfffffbcbff1c8424 */ /* 0x000fe200078e00ff */
[----:B0-----:R-:W-:Y:S02]  /*19a0*/  DADD R26, R4, -R26 ;  /* 0x00000000041a7229 */ /* 0x001fe4000000081a */
[----:B------:R-:W-:-:S06]  /*19b0*/  DADD R4, -R44, 1 ;  /* 0x3ff000002c047429 */ /* 0x000fcc0000000100 */
[----:B------:R-:W-:Y:S01]  /*19c0*/  @!P0 IMAD.MOV.U32 R29, RZ, RZ, R25 ;  /* 0x000000ffff1d8224 */ /* 0x000fe200078e0019 */
[----:B------:R-:W-:Y:S01]  /*19d0*/  @!P0 MOV R31, R24 ;  /* 0x00000018001f8202 */ /* 0x000fe20000000f00 */
[----:B------:R-:W-:-:S03]  /*19e0*/  DMUL R26, R26, R2 ;  /* 0x000000021a1a7228 */ /* 0x000fc60000000000 */
[----:B------:R-:W-:-:S04]  /*19f0*/  IADD3 R36, PT, PT, R29, -0x1, RZ ;  /* 0xffffffff1d247810 */ /* 0x000fc80007ffe0ff */
[----:B------:R-:W-:Y:S01]  /*1a00*/  ISETP.GT.U32.AND P1, PT, R36, 0x7feffffe, PT ;  /* 0x7feffffe2400780c */ /* 0x000fe20003f24070 */
[----:B------:R-:W-:-:S12]  /*1a10*/  DFMA R4, R4, R32, R26 ;  /* 0x000000200404722b */ /* 0x000fd8000000001a */
[----:B------:R-:W-:Y:S05]  /*1a20*/  @P1 BRA `(.L_x_29) ;  /* 0x0000000400041947 */ /* 0x000fea0003800000 */
[----:B------:R-:W-:Y:S01]  /*1a30*/  LOP3.LUT R24, R29, 0xfffff, RZ, 0xc0, !PT ;  /* 0x000fffff1d187812 */ /* 0x000fe200078ec0ff */
[----:B------:R-:W-:Y:S01]  /*1a40*/  UMOV UR6, 0x3ae80f1e ;  /* 0x3ae80f1e00067882 */ /* 0x000fe20000000000 */
[----:B------:R-:W-:Y:S01]  /*1a50*/  MOV R42, RZ ;  /* 0x000000ff002a7202 */ /* 0x000fe20000000f00 */
[----:B------:R-:W-:Y:S01]  /*1a60*/  UMOV UR7, 0x3eb1380b ;  /* 0x3eb1380b00077882 */ /* 0x000fe20000000000 */
[----:B------:R-:W-:Y:S01]  /*1a70*/  LOP3.LUT R25, R24, 0x3ff00000, RZ, 0xfc, !PT ;  /* 0x3ff0000018197812 */ /* 0x000fe200078efcff */
[----:B------:R-:W-:Y:S01]  /*1a80*/  IMAD.MOV.U32 R24, RZ, RZ, R31 ;  /* 0x000000ffff187224 */ /* 0x000fe200078e001f */
[----:B------:R-:W-:Y:S01]  /*1a90*/  UMOV UR8, 0x80000000 ;  /* 0x8000000000087882 */ /* 0x000fe20000000000 */
[----:B------:R-:W-:Y:S01]  /*1aa0*/  UMOV UR9, 0x43300000 ;  /* 0x4330000000097882 */ /* 0x000fe20000000000 */
[----:B------:R-:W-:-:S13]  /*1ab0*/  ISETP.GE.U32.AND P0, PT, R25, 0x3ff6a09f, PT ;  /* 0x3ff6a09f1900780c */ /* 0x000fda0003f06070 */
[----:B------:R-:W-:-:S04]  /*1ac0*/  @P0 VIADD R27, R25, 0xfff00000 ;  /* 0xfff00000191b0836 */ /* 0x000fc80000000000 */
[----:B------:R-:W-:-:S06]  /*1ad0*/  @P0 IMAD.MOV.U32 R25, RZ, RZ, R27 ;  /* 0x000000ffff190224 */ /* 0x000fcc00078e001b */
[C---:B------:R-:W-:Y:S02]  /*1ae0*/  DADD R26, R24.reuse, 1 ;  /* 0x3ff00000181a7429 */ /* 0x040fe40000000000 */
[----:B------:R-:W-:-:S04]  /*1af0*/  DADD R24, R24, -1 ;  /* 0xbff0000018187429 */ /* 0x000fc80000000000 */
[----:B------:R-:W0:Y:S02]  /*1b00*/  MUFU.RCP64H R43, R27 ;  /* 0x0000001b002b7308 */ /* 0x000e240000001800 */
[----:B0-----:R-:W-:-:S08]  /*1b10*/  DFMA R26, -R26, R42, 1 ;  /* 0x3ff000001a1a742b */ /* 0x001fd0000000012a */
[----:B------:R-:W-:-:S08]  /*1b20*/  DFMA R26, R26, R26, R26 ;  /* 0x0000001a1a1a722b */ /* 0x000fd0000000001a */
[----:B------:R-:W-:Y:S01]  /*1b30*/  DFMA R42, R42, R26, R42 ;  /* 0x0000001a2a2a722b */ /* 0x000fe2000000002a */
[----:B------:R-:W-:Y:S02]  /*1b40*/  IMAD.MOV.U32 R26, RZ, RZ, -0x748574fc ;  /* 0x8b7a8b04ff1a7424 */ /* 0x000fe400078e00ff */
[----:B------:R-:W-:-:S05]  /*1b50*/  IMAD.MOV.U32 R27, RZ, RZ, 0x3ed0ee25 ;  /* 0x3ed0ee25ff1b7424 */ /* 0x000fca00078e00ff */
[----:B------:R-:W-:-:S08]  /*1b60*/  DMUL R40, R24, R42 ;  /* 0x0000002a18287228 */ /* 0x000fd00000000000 */
[----:B------:R-:W-:-:S08]  /*1b70*/  DFMA R40, R24, R42, R40 ;  /* 0x0000002a1828722b */ /* 0x000fd00000000028 */
[----:B------:R-:W-:-:S08]  /*1b80*/  DMUL R38, R40, R40 ;  /* 0x0000002828267228 */ /* 0x000fd00000000000 */
[----:B------:R-:W-:Y:S01]  /*1b90*/  DFMA R26, R38, UR6, R26 ;  /* 0x00000006261a7c2b */ /* 0x000fe2000800001a */
[----:B------:R-:W-:Y:S01]  /*1ba0*/  UMOV UR6, 0x9f02676f ;  /* 0x9f02676f00067882 */ /* 0x000fe20000000000 */
[----:B------:R-:W-:-:S06]  /*1bb0*/  UMOV UR7, 0x3ef3b266 ;  /* 0x3ef3b26600077882 */ /* 0x000fcc0000000000 */
[----:B------:R-:W-:Y:S01]  /*1bc0*/  DFMA R36, R38, R26, UR6 ;  /* 0x0000000626247e2b */ /* 0x000fe2000800001a */
[----:B------:R-:W-:Y:S01]  /*1bd0*/  UMOV UR6, 0xa9ab0956 ;  /* 0xa9ab095600067882 */ /* 0x000fe20000000000 */
[----:B------:R-:W-:Y:S01]  /*1be0*/  UMOV UR7, 0x3f1745cb ;  /* 0x3f1745cb00077882 */ /* 0x000fe20000000000 */
[----:B------:R-:W-:Y:S01]  /*1bf0*/  LEA.HI R26, R29, R28, RZ, 0xc ;  /* 0x0000001c1d1a7211 */ /* 0x000fe200078f60ff */
[----:B------:R-:W-:Y:S01]  /*1c00*/  DADD R28, R24, -R40 ;  /* 0x00000000181c7229 */ /* 0x000fe20000000828 */
[----:B------:R-:W-:-:S03]  /*1c10*/  MOV R27, 0x43300000 ;  /* 0x43300000001b7802 */ /* 0x000fc60000000f00 */
[----:B------:R-:W-:Y:S01]  /*1c20*/  DFMA R36, R38, R36, UR6 ;  /* 0x0000000626247e2b */ /* 0x000fe20008000024 */
[----:B------:R-:W-:Y:S01]  /*1c30*/  UMOV UR6, 0x2d1b5154 ;  /* 0x2d1b515400067882 */ /* 0x000fe20000000000 */
[----:B------:R-:W-:Y:S01]  /*1c40*/  UMOV UR7, 0x3f3c71c7 ;  /* 0x3f3c71c700077882 */ /* 0x000fe20000000000 */
[----:B------:R-:W-:Y:S01]  /*1c50*/  @P0 VIADD R26, R26, 0x1 ;  /* 0x000000011a1a0836 */ /* 0x000fe20000000000 */
[----:B------:R-:W-:-:S04]  /*1c60*/  DADD R28, R28, R28 ;  /* 0x000000001c1c7229 */ /* 0x000fc8000000001c */
[----:B------:R-:W-:Y:S01]  /*1c70*/  DFMA R36, R38, R36, UR6 ;  /* 0x0000000626247e2b */ /* 0x000fe20008000024 */
[----:B------:R-:W-:Y:S01]  /*1c80*/  UMOV UR6, 0x923be72d ;  /* 0x923be72d00067882 */ /* 0x000fe20000000000 */
[----:B------:R-:W-:Y:S01]  /*1c90*/  UMOV UR7, 0x3f624924 ;  /* 0x3f62492400077882 */ /* 0x000fe20000000000 */
[----:B------:R-:W-:Y:S01]  /*1ca0*/  LOP3.LUT R26, R26, 0x80000000, RZ, 0x3c, !PT ;  /* 0x800000001a1a7812 */ /* 0x000fe200078e3cff */
[----:B------:R-:W-:-:S04]  /*1cb0*/  DFMA R28, R24, -R40, R28 ;  /* 0x80000028181c722b */ /* 0x000fc8000000001c */
[----:B------:R-:W-:Y:S01]  /*1cc0*/  DFMA R36, R38, R36, UR6 ;  /* 0x0000000626247e2b */ /* 0x000fe20008000024 */
[----:B------:R-:W-:Y:S01]  /*1cd0*/  UMOV UR6, 0x9999a3c4 ;  /* 0x9999a3c400067882 */ /* 0x000fe20000000000 */
[----:B------:R-:W-:Y:S01]  /*1ce0*/  UMOV UR7, 0x3f899999 ;  /* 0x3f89999900077882 */ /* 0x000fe20000000000 */
[----:B------:R-:W-:Y:S01]  /*1cf0*/  DADD R26, R26, -UR8 ;  /* 0x800000081a1a7e29 */ /* 0x000fe20008000000 */
[----:B------:R-:W-:Y:S01]  /*1d00*/  UMOV UR8, 0xfefa39ef ;  /* 0xfefa39ef00087882 */ /* 0x000fe20000000000 */
[----:B------:R-:W-:Y:S01]  /*1d10*/  UMOV UR9, 0x3fe62e42 ;  /* 0x3fe62e4200097882 */ /* 0x000fe20000000000 */
[----:B------:R-:W-:Y:S02]  /*1d20*/  DMUL R28, R42, R28 ;  /* 0x0000001c2a1c7228 */ /* 0x000fe40000000000 */
        /* <DEDUP_REMOVED lines=17> */
.L_x_29:
[----:B------:R-:W-:Y:S01]  /*1e40*/  IMAD.MOV.U32 R26, RZ, RZ, 0x0 ;  /* 0x00000000ff1a7424 */ /* 0x000fe200078e00ff */
[----:B------:R-:W-:Y:S01]  /*1e50*/  LOP3.LUT P0, RZ, R25, 0x7fffffff, RZ, 0xc0, !PT ;  /* 0x7fffffff19ff7812 */ /* 0x000fe2000780c0ff */
[----:B------:R-:W-:-:S06]  /*1e60*/  IMAD.MOV.U32 R27, RZ, RZ, 0x7ff00000 ;  /* 0x7ff00000ff1b7424 */ /* 0x000fcc00078e00ff */
[----:B------:R-:W-:-:S10]  /*1e70*/  DFMA R26, R24, R26, +INF ;  /* 0x7ff00000181a742b */ /* 0x000fd4000000001a */
[----:B------:R-:W-:Y:S02]  /*1e80*/  FSEL R28, R26, RZ, P0 ;  /* 0x000000ff1a1c7208 */ /* 0x000fe40000000000 */
[----:B------:R-:W-:-:S07]  /*1e90*/  FSEL R29, R27, -QNAN , P0 ;  /* 0xfff000001b1d7808 */ /* 0x000fce0000000000 */
.L_x_30:
[----:B------:R-:W-:Y:S05]  /*1ea0*/  BSYNC.RECONVERGENT B0 ;  /* 0x0000000000007941 */ /* 0x000fea0003800200 */
.L_x_28:
[C---:B------:R-:W-:Y:S01]  /*1eb0*/  FMUL R24, R17.reuse, 8388608 ;  /* 0x4b00000011187820 */ /* 0x040fe20000400000 */
[----:B------:R-:W-:Y:S01]  /*1ec0*/  FSETP.GEU.AND P1, PT, R17, 1.175494350822287508e-38, PT ;  /* 0x008000001100780b */ /* 0x000fe20003f2e000 */
[----:B------:R-:W-:Y:S01]  /*1ed0*/  DADD R6, -R6, 1 ;  /* 0x3ff0000006067429 */ /* 0x000fe20000000100 */
[----:B------:R-:W-:Y:S02]  /*1ee0*/  BSSY.RECONVERGENT B0, `(.L_x_31) ;  /* 0x0000072000007945 */ /* 0x000fe40003800200 */
[----:B------:R-:W-:Y:S02]  /*1ef0*/  FSEL R26, R24, R17, !P1 ;  /* 0x00000011181a7208 */ /* 0x000fe40004800000 */
[----:B------:R-:W-:Y:S02]  /*1f00*/  FSEL R36, RZ, -23, P1 ;  /* 0xc1b80000ff247808 */ /* 0x000fe40000800000 */
[C---:B------:R-:W-:Y:S01]  /*1f10*/  ISETP.GT.U32.AND P0, PT, R26.reuse, 0x7f7fffff, PT ;  /* 0x7f7fffff1a00780c */ /* 0x040fe20003f04070 */
[----:B------:R-:W-:-:S02]  /*1f20*/  VIADD R24, R26, 0xc0d55555 ;  /* 0xc0d555551a187836 */ /* 0x000fc40000000000 */
[----:B------:R-:W-:-:S03]  /*1f30*/  FFMA R37, R26, R49, +INF ;  /* 0x7f8000001a257423 */ /* 0x000fc60000000031 */
        /* <DEDUP_REMOVED lines=22> */
[----:B------:R-:W-:Y:S01]  /*20a0*/  IMAD.MOV.U32 R26, RZ, RZ, R30 ;  /* 0x000000ffff1a7224 */ /* 0x000fe200078e001e */
[----:B------:R-:W0:Y:S01]  /*20b0*/  F2F.F64.F32 R36, R38 ;  /* 0x0000002600247310 */ /* 0x000e220000201800 */
[----:B------:R-:W-:-:S10]  /*20c0*/  IMAD.MOV.U32 R27, RZ, RZ, R31 ;  /* 0x000000ffff1b7224 */ /* 0x000fd400078e001f */
[----:B------:R-:W-:Y:S02]  /*20d0*/  @!P0 DMUL R26, R26, 1.80143985094819840000e+16 ;  /* 0x435000001a1a8828 */ /* 0x000fe40000000000 */
[----:B0-----:R-:W-:Y:S01]  /*20e0*/  DADD R36, R36, -R28 ;  /* 0x0000000024247229 */ /* 0x001fe2000000081c */
[----:B------:R-:W-:-:S07]  /*20f0*/  IMAD.MOV.U32 R28, RZ, RZ, R31 ;  /* 0x000000ffff1c7224 */ /* 0x000fce00078e001f */
[----:B------:R-:W-:Y:S01]  /*2100*/  @!P0 MOV R28, R27 ;  /* 0x0000001b001c8202 */ /* 0x000fe20000000f00 */
[----:B------:R-:W-:Y:S01]  /*2110*/  DMUL R36, R36, R2 ;  /* 0x0000000224247228 */ /* 0x000fe20000000000 */
[----:B------:R-:W-:-:S03]  /*2120*/  @!P0 MOV R30, R26 ;  /* 0x0000001a001e8202 */ /* 0x000fc60000000f00 */
[----:B------:R-:W-:-:S05]  /*2130*/  VIADD R29, R28, 0xffffffff ;  /* 0xffffffff1c1d7836 */ /* 0x000fca0000000000 */
[----:B------:R-:W-:Y:S01]  /*2140*/  ISETP.GT.U32.AND P1, PT, R29, 0x7feffffe, PT ;  /* 0x7feffffe1d00780c */ /* 0x000fe20003f24070 */
[----:B------:R-:W-:Y:S01]  /*2150*/  DFMA R36, R6, R32, R36 ;  /* 0x000000200624722b */ /* 0x000fe20000000024 */
[----:B------:R-:W-:Y:S02]  /*2160*/  IMAD.MOV.U32 R29, RZ, RZ, -0x3ff ;  /* 0xfffffc01ff1d7424 */ /* 0x000fe400078e00ff */
[----:B------:R-:W-:-:S09]  /*2170*/  @!P0 IMAD.MOV.U32 R29, RZ, RZ, -0x435 ;  /* 0xfffffbcbff1d8424 */ /* 0x000fd200078e00ff */
[----:B------:R-:W-:Y:S05]  /*2180*/  @P1 BRA `(.L_x_32) ;  /* 0x0000000400041947 */ /* 0x000fea0003800000 */
[----:B------:R-:W-:Y:S01]  /*2190*/  LOP3.LUT R6, R28, 0xfffff, RZ, 0xc0, !PT ;  /* 0x000fffff1c067812 */ /* 0x000fe200078ec0ff */
[----:B------:R-:W-:Y:S01]  /*21a0*/  IMAD.MOV.U32 R26, RZ, RZ, R30 ;  /* 0x000000ffff1a7224 */ /* 0x000fe200078e001e */
[----:B------:R-:W-:Y:S01]  /*21b0*/  UMOV UR6, 0x3ae80f1e ;  /* 0x3ae80f1e00067882 */ /* 0x000fe20000000000 */
[----:B------:R-:W-:Y:S01]  /*21c0*/  UMOV UR7, 0x3eb1380b ;  /* 0x3eb1380b00077882 */ /* 0x000fe20000000000 */
[----:B------:R-:W-:Y:S01]  /*21d0*/  LOP3.LUT R27, R6, 0x3ff00000, RZ, 0xfc, !PT ;  /* 0x3ff00000061b7812 */ /* 0x000fe200078efcff */
[----:B------:R-:W-:Y:S01]  /*21e0*/  UMOV UR8, 0x80000000 ;  /* 0x8000000000087882 */ /* 0x000fe20000000000 */
[----:B------:R-:W-:Y:S01]  /*21f0*/  MOV R6, RZ ;  /* 0x000000ff00067202 */ /* 0x000fe20000000f00 */
        /* <DEDUP_REMOVED lines=23> */
[----:B------:R-:W-:Y:S01]  /*2370*/  LEA.HI R6, R28, R29, RZ, 0xc ;  /* 0x0000001d1c067211 */ /* 0x000fe200078f60ff */
[----:B------:R-:W-:Y:S01]  /*2380*/  DFMA R30, R26, -R42, R30 ;  /* 0x8000002a1a1e722b */ /* 0x000fe2000000001e */
[----:B------:R-:W-:-:S03]  /*2390*/  MOV R7, 0x43300000 ;  /* 0x4330000000077802 */ /* 0x000fc60000000f00 */
[----:B------:R-:W-:Y:S01]  /*23a0*/  DFMA R38, R40, R38, UR6 ;  /* 0x0000000628267e2b */ /* 0x000fe20008000026 */
[----:B------:R-:W-:Y:S01]  /*23b0*/  UMOV UR6, 0x2d1b5154 ;  /* 0x2d1b515400067882 */ /* 0x000fe20000000000 */
[----:B------:R-:W-:Y:S01]  /*23c0*/  UMOV UR7, 0x3f3c71c7 ;  /* 0x3f3c71c700077882 */ /* 0x000fe20000000000 */
[----:B------:R-:W-:Y:S01]  /*23d0*/  @P0 VIADD R6, R6, 0x1 ;  /* 0x0000000106060836 */ /* 0x000fe20000000000 */
[----:B------:R-:W-:-:S04]  /*23e0*/  DMUL R30, R50, R30 ;  /* 0x0000001e321e7228 */ /* 0x000fc80000000000 */
[----:B------:R-:W-:Y:S01]  /*23f0*/  DFMA R38, R40, R38, UR6 ;  /* 0x0000000628267e2b */ /* 0x000fe20008000026 */
[----:B------:R-:W-:Y:S01]  /*2400*/  UMOV UR6, 0x923be72d ;  /* 0x923be72d00067882 */ /* 0x000fe20000000000 */
[----:B------:R-:W-:Y:S01]  /*2410*/  UMOV UR7, 0x3f624924 ;  /* 0x3f62492400077882 */ /* 0x000fe20000000000 */
[----:B------:R-:W-:-:S05]  /*2420*/  LOP3.LUT R6, R6, 0x80000000, RZ, 0x3c, !PT ;  /* 0x8000000006067812 */ /* 0x000fca00078e3cff */
        /* <DEDUP_REMOVED lines=23> */
.L_x_32:
[----:B------:R-:W-:Y:S01]  /*25a0*/  IMAD.MOV.U32 R6, RZ, RZ, 0x0 ;  /* 0x00000000ff067424 */ /* 0x000fe200078e00ff */
[----:B------:R-:W-:Y:S01]  /*25b0*/  LOP3.LUT P0, RZ, R27, 0x7fffffff, RZ, 0xc0, !PT ;  /* 0x7fffffff1bff7812 */ /* 0x000fe2000780c0ff */
[----:B------:R-:W-:-:S06]  /*25c0*/  IMAD.MOV.U32 R7, RZ, RZ, 0x7ff00000 ;  /* 0x7ff00000ff077424 */ /* 0x000fcc00078e00ff */
[----:B------:R-:W-:-:S10]  /*25d0*/  DFMA R6, R26, R6, +INF ;  /* 0x7ff000001a06742b */ /* 0x000fd40000000006 */
[----:B------:R-:W-:Y:S02]  /*25e0*/  FSEL R6, R6, RZ, P0 ;  /* 0x000000ff06067208 */ /* 0x000fe40000000000 */
[----:B------:R-:W-:-:S07]  /*25f0*/  FSEL R7, R7, -QNAN , P0 ;  /* 0xfff0000007077808 */ /* 0x000fce0000000000 */
.L_x_33:
[----:B------:R-:W-:Y:S05]  /*2600*/  BSYNC.RECONVERGENT B0 ;  /* 0x0000000000007941 */ /* 0x000fea0003800200 */
.L_x_31:
        /* <DEDUP_REMOVED lines=23> */
[----:B0-----:R-:W-:Y:S01]  /*2780*/  DADD R38, -R28, 1 ;  /* 0x3ff000001c267429 */ /* 0x001fe20000000100 */
[C---:B------:R-:W-:Y:S02]  /*2790*/  FFMA R31, R26.reuse, R49, +INF ;  /* 0x7f8000001a1f7423 */ /* 0x040fe40000000031 */
        /* <DEDUP_REMOVED lines=20> */
[C---:B------:R-:W-:Y:S01]  /*28e0*/  LOP3.LUT R26, R39.reuse, 0xfffff, RZ, 0xc0, !PT ;  /* 0x000fffff271a7812 */ /* 0x040fe200078ec0ff */
[----:B------:R-:W-:Y:S01]  /*28f0*/  UMOV UR6, 0x3ae80f1e ;  /* 0x3ae80f1e00067882 */ /* 0x000fe20000000000 */
[----:B------:R-:W-:Y:S01]  /*2900*/  UMOV UR7, 0x3eb1380b ;  /* 0x3eb1380b00077882 */ /* 0x000fe20000000000 */
[----:B------:R-:W-:Y:S01]  /*2910*/  LEA.HI R38, R39, R38, RZ, 0xc ;  /* 0x0000002627267211 */ /* 0x000fe200078f60ff */
[----:B------:R-:W-:Y:S01]  /*2920*/  IMAD.MOV.U32 R39, RZ, RZ, 0x43300000 ;  /* 0x43300000ff277424 */ /* 0x000fe200078e00ff */
[----:B------:R-:W-:Y:S01]  /*2930*/  LOP3.LUT R53, R26, 0x3ff00000, RZ, 0xfc, !PT ;  /* 0x3ff000001a357812 */ /* 0x000fe200078efcff */
[----:B------:R-:W-:-:S03]  /*2940*/  IMAD.MOV.U32 R26, RZ, RZ, RZ ;  /* 0x000000ffff1a7224 */ /* 0x000fc600078e00ff */
[----:B------:R-:W-:-:S13]  /*2950*/  ISETP.GE.U32.AND P0, PT, R53, 0x3ff6a09f, PT ;  /* 0x3ff6a09f3500780c */ /* 0x000fda0003f06070 */
        /* <DEDUP_REMOVED lines=9> */
[----:B------:R-:W-:Y:S01]  /*29f0*/  DFMA R50, R26, R50, R26 ;  /* 0x000000321a32722b */ /* 0x000fe2000000001a */
[----:B------:R-:W-:Y:S01]  /*2a00*/  MOV R26, 0x8b7a8b04 ;  /* 0x8b7a8b04001a7802 */ /* 0x000fe20000000f00 */
[----:B------:R-:W-:-:S06]  /*2a10*/  IMAD.MOV.U32 R27, RZ, RZ, 0x3ed0ee25 ;  /* 0x3ed0ee25ff1b7424 */ /* 0x000fcc00078e00ff */
        /* <DEDUP_REMOVED lines=9> */
[----:B------:R-:W-:-:S05]  /*2ab0*/  DADD R26, R52, -R42 ;  /* 0x00000000341a7229 */ /* 0x000fca000000082a */
[----:B------:R-:W-:Y:S01]  /*2ac0*/  DFMA R30, R40, R30, UR6 ;  /* 0x00000006281e7e2b */ /* 0x000fe2000800001e */
        /* <DEDUP_REMOVED lines=13> */
[----:B------:R-:W-:Y:S02]  /*2ba0*/  UMOV UR7, 0x43300000 ;  /* 0x4330000000077882 */ /* 0x000fe40000000000 */
[----:B------:R-:W-:Y:S01]  /*2bb0*/  DADD R38, R38, -UR6 ;  /* 0x8000000626267e29 */ /* 0x000fe20008000000 */
[----:B------:R-:W-:Y:S01]  /*2bc0*/  UMOV UR6, 0x55555554 ;  /* 0x5555555400067882 */ /* 0x000fe20000000000 */
[----:B------:R-:W-:Y:S02]  /*2bd0*/  UMOV UR7, 0x3fb55555 ;  /* 0x3fb5555500077882 */ /* 0x000fe40000000000 */
[----:B------:R-:W-:Y:S01]  /*2be0*/  DFMA R52, R40, R30, UR6 ;  /* 0x0000000628347e2b */ /* 0x000fe2000800001e */
[----:B------:R-:W-:Y:S01]  /*2bf0*/  UMOV UR6, 0xfefa39ef ;  /* 0xfefa39ef00067882 */ /* 0x000fe20000000000 */
[----:B------:R-:W-:-:S02]  /*2c00*/  UMOV UR7, 0x3fe62e42 ;  /* 0x3fe62e4200077882 */ /* 0x000fc40000000000 */
[----:B------:R-:W-:-:S04]  /*2c10*/  DFMA R30, R38, UR6, R42 ;  /* 0x00000006261e7c2b */ /* 0x000fc8000800002a */
[----:B------:R-:W-:-:S04]  /*2c20*/  DMUL R52, R40, R52 ;  /* 0x0000003428347228 */ /* 0x000fc80000000000 */
[----:B------:R-:W-:Y:S01]  /*2c30*/  DFMA R40, R38, -UR6, R30 ;  /* 0x8000000626287c2b */ /* 0x000fe2000800001e */
[----:B------:R-:W-:Y:S01]  /*2c40*/  UMOV UR6, 0x3b39803f ;  /* 0x3b39803f00067882 */ /* 0x000fe20000000000 */
[----:B------:R-:W-:Y:S02]  /*2c50*/  UMOV UR7, 0x3c7abc9e ;  /* 0x3c7abc9e00077882 */ /* 0x000fe40000000000 */
[----:B------:R-:W-:-:S04]  /*2c60*/  DFMA R26, R42, R52, R26 ;  /* 0x000000342a1a722b */ /* 0x000fc8000000001a */
[----:B------:R-:W-:-:S08]  /*2c70*/  DADD R40, -R42, R40 ;  /* 0x000000002a287229 */ /* 0x000fd00000000128 */
[----:B------:R-:W-:-:S08]  /*2c80*/  DADD R26, R26, -R40 ;  /* 0x000000001a1a7229 */ /* 0x000fd00000000828 */
[----:B------:R-:W-:-:S08]  /*2c90*/  DFMA R26, R38, UR6, R26 ;  /* 0x00000006261a7c2b */ /* 0x000fd0000800001a */
[----:B------:R-:W-:Y:S01]  /*2ca0*/  DADD R50, R30, R26 ;  /* 0x000000001e327229 */ /* 0x000fe2000000001a */
[----:B------:R-:W-:Y:S10]  /*2cb0*/  BRA `(.L_x_36) ;  /* 0x0000000000187947 */ /* 0x000ff40003800000 */
.L_x_35:
[----:B------:R-:W-:Y:S01]  /*2cc0*/  MOV R30, 0x0 ;  /* 0x00000000001e7802 */ /* 0x000fe20000000f00 */
[----:B------:R-:W-:Y:S01]  /*2cd0*/  IMAD.MOV.U32 R31, RZ, RZ, 0x7ff00000 ;  /* 0x7ff00000ff1f7424 */ /* 0x000fe200078e00ff */
[----:B------:R-:W-:-:S05]  /*2ce0*/  LOP3.LUT P0, RZ, R27, 0x7fffffff, RZ, 0xc0, !PT ;  /* 0x7fffffff1bff7812 */ /* 0x000fca000780c0ff */
[----:B------:R-:W-:-:S10]  /*2cf0*/  DFMA R30, R26, R30, +INF ;  /* 0x7ff000001a1e742b */ /* 0x000fd4000000001e */
[----:B------:R-:W-:Y:S02]  /*2d00*/  FSEL R50, R30, RZ, P0 ;  /* 0x000000ff1e327208 */ /* 0x000fe40000000000 */
[----:B------:R-:W-:-:S07]  /*2d10*/  FSEL R51, R31, -QNAN , P0 ;  /* 0xfff000001f337808 */ /* 0x000fce0000000000 */
.L_x_36:
[----:B------:R-:W-:Y:S05]  /*2d20*/  BSYNC.RECONVERGENT B0 ;  /* 0x0000000000007941 */ /* 0x000fea0003800200 */
.L_x_34:
[----:B------:R-:W0:Y:S01]  /*2d30*/  LDC R26, c[0x0][0x3b4] ;  /* 0x0000ed00ff1a7b82 */ /* 0x000e220000000800 */
[C---:B------:R-:W-:Y:S01]  /*2d40*/  FMUL R27, R46.reuse, 8388608 ;  /* 0x4b0000002e1b7820 */ /* 0x040fe20000400000 */
[----:B------:R-:W-:Y:S01]  /*2d50*/  FSETP.GEU.AND P1, PT, R46, 1.175494350822287508e-38, PT ;  /* 0x008000002e00780b */ /* 0x000fe20003f2e000 */
[----:B------:R-:W-:Y:S01]  /*2d60*/  FADD R52, R47, R17 ;  /* 0x000000112f347221 */ /* 0x000fe20000000000 */
[----:B------:R-:W-:Y:S01]  /*2d70*/  MOV R40, 0x1 ;  /* 0x0000000100287802 */ /* 0x000fe20000000f00 */
[----:B------:R-:W-:Y:S01]  /*2d80*/  DADD R28, R28, R28 ;  /* 0x000000001c1c7229 */ /* 0x000fe2000000001c */
[----:B------:R-:W-:Y:S01]  /*2d90*/  FSEL R42, R27, R46, !P1 ;  /* 0x0000002e1b2a7208 */ /* 0x000fe20004800000 */
[----:B------:R-:W-:Y:S01]  /*2da0*/  F2F.F32.F64 R7, R6 ;  /* 0x0000000600077310 */ /* 0x000fe20000301000 */
[----:B------:R-:W-:Y:S01]  /*2db0*/  FSEL R38, RZ, -23, P1 ;  /* 0xc1b80000ff267808 */ /* 0x000fe20000800000 */
[----:B------:R-:W-:Y:S01]  /*2dc0*/  BSSY.RECONVERGENT B1, `(.L_x_37) ;  /* 0x0000038000017945 */ /* 0x000fe20003800200 */
[C---:B------:R-:W-:Y:S01]  /*2dd0*/  ISETP.GT.U32.AND P0, PT, R42.reuse, 0x7f7fffff, PT ;  /* 0x7f7fffff2a00780c */ /* 0x040fe20003f04070 */
[----:B------:R-:W-:-:S02]  /*2de0*/  VIADD R43, R42, 0xc0d55555 ;  /* 0xc0d555552a2b7836 */ /* 0x000fc40000000000 */
[----:B------:R-:W-:Y:S02]  /*2df0*/  FFMA R49, R42, R49, +INF ;  /* 0x7f8000002a317423 */ /* 0x000fe40000000031 */
[----:B------:R-:W-:Y:S01]  /*2e00*/  F2F.F32.F64 R6, R36 ;  /* 0x0000002400067310 */ /* 0x000fe20000301000 */
[----:B------:R-:W-:-:S05]  /*2e10*/  LOP3.LUT R43, R43, 0xff800000, RZ, 0xc0, !PT ;  /* 0xff8000002b2b7812 */ /* 0x000fca00078ec0ff */
[----:B------:R-:W-:Y:S01]  /*2e20*/  IMAD.IADD R39, R42, 0x1, -R43 ;  /* 0x000000012a277824 */ /* 0x000fe200078e0a2b */
[----:B------:R-:W-:Y:S01]  /*2e30*/  I2FP.F32.S32 R43, R43 ;  /* 0x0000002b002b7245 */ /* 0x000fe20000201400 */
[----:B------:R-:W-:Y:S01]  /*2e40*/  F2F.F32.F64 R5, R4 ;  /* 0x0000000400057310 */ /* 0x000fe20000301000 */
[----:B0-----:R-:W-:Y:S01]  /*2e50*/  FMUL R26, R26, R26 ;  /* 0x0000001a1a1a7220 */ /* 0x001fe20000400000 */
[----:B------:R-:W-:Y:S02]  /*2e60*/  FADD R39, R39, -1 ;  /* 0xbf80000027277421 */ /* 0x000fe40000000000 */
[----:B------:R-:W-:Y:S02]  /*2e70*/  FFMA R43, R43, 1.1920928955078125e-07, R38 ;  /* 0x340000002b2b7823 */ /* 0x000fe40000000026 */
[C---:B------:R-:W-:Y:S02]  /*2e80*/  FFMA R0, R39.reuse, -R0, 0.14084610342979431152 ;  /* 0x3e1039f627007423 */ /* 0x040fe40000000800 */
[----:B------:R-:W0:Y:S02]  /*2e90*/  F2F.F64.F32 R26, R26 ;  /* 0x0000001a001a7310 */ /* 0x000e240000201800 */
[----:B------:R-:W-:-:S04]  /*2ea0*/  FFMA R0, R39, R0, -0.12148627638816833496 ;  /* 0xbdf8cdcc27007423 */ /* 0x000fc80000000000 */
[C---:B------:R-:W-:Y:S02]  /*2eb0*/  FFMA R0, R39.reuse, R0, 0.13980610668659210205 ;  /* 0x3e0f295527007423 */ /* 0x040fe40000000000 */
[----:B------:R-:W-:Y:S02]  /*2ec0*/  F2F.F32.F64 R4, R34 ;  /* 0x0000002200047310 */ /* 0x000fe40000301000 */
[----:B------:R-:W-:-:S04]  /*2ed0*/  FFMA R0, R39, R0, -0.16684235632419586182 ;  /* 0xbe2ad8b927007423 */ /* 0x000fc80000000000 */
[C---:B------:R-:W-:Y:S02]  /*2ee0*/  FFMA R0, R39.reuse, R0, 0.20012299716472625732 ;  /* 0x3e4ced0b27007423 */ /* 0x040fe40000000000 */
[----:B0-----:R-:W0:Y:S02]  /*2ef0*/  MUFU.RCP64H R41, R27 ;  /* 0x0000001b00297308 */ /* 0x001e240000001800 */
[----:B------:R-:W-:-:S04]  /*2f00*/  FFMA R0, R39, R0, -0.24999669194221496582 ;  /* 0xbe7fff2227007423 */ /* 0x000fc80000000000 */
[----:B------:R-:W-:-:S04]  /*2f10*/  FFMA R0, R39, R0, 0.33333182334899902344 ;  /* 0x3eaaaa7827007423 */ /* 0x000fc80000000000 */
[----:B------:R-:W-:-:S04]  /*2f20*/  FFMA R0, R39, R0, -0.5 ;  /* 0xbf00000027007423 */ /* 0x000fc80000000000 */
[----:B------:R-:W-:Y:S01]  /*2f30*/  FMUL R0, R39, R0 ;  /* 0x0000000027007220 */ /* 0x000fe20000400000 */
[----:B0-----:R-:W-:-:S03]  /*2f40*/  DFMA R30, -R26, R40, 1 ;  /* 0x3ff000001a1e742b */ /* 0x001fc60000000128 */
[----:B------:R-:W-:-:S04]  /*2f50*/  FFMA R0, R39, R0, R39 ;  /* 0x0000000027007223 */ /* 0x000fc80000000027 */
[----:B------:R-:W-:Y:S01]  /*2f60*/  @!P0 FFMA R49, R43, 0.69314718246459960938, R0 ;  /* 0x3f3172182b318823 */ /* 0x000fe20000000000 */
[----:B------:R-:W-:Y:S01]  /*2f70*/  FSETP.NEU.AND P0, PT, R42, RZ, PT ;  /* 0x000000ff2a00720b */ /* 0x000fe20003f0d000 */
[----:B------:R-:W-:-:S03]  /*2f80*/  DFMA R30, R30, R30, R30 ;  /* 0x0000001e1e1e722b */ /* 0x000fc6000000001e */
[----:B------:R-:W-:-:S04]  /*2f90*/  FSEL R49, R49, -INF , P0 ;  /* 0xff80000031317808 */ /* 0x000fc80000000000 */
[----:B------:R-:W0:Y:S01]  /*2fa0*/  F2F.F64.F32 R42, R49 ;  /* 0x00000031002a7310 */ /* 0x000e220000201800 */
[----:B------:R-:W-:-:S07]  /*2fb0*/  DFMA R40, R40, R30, R40 ;  /* 0x0000001e2828722b */ /* 0x000fce0000000028 */
[----:B------:R-:W1:Y:S01]  /*2fc0*/  F2F.F64.F32 R30, R52 ;  /* 0x00000034001e7310 */ /* 0x000e620000201800 */
[----:B------:R-:W-:Y:S02]  /*2fd0*/  DFMA R38, -R26, R40, 1 ;  /* 0x3ff000001a26742b */ /* 0x000fe40000000128 */
[----:B0-----:R-:W-:-:S06]  /*2fe0*/  DADD R50, R42, -R50 ;  /* 0x000000002a327229 */ /* 0x001fcc0000000832 */
[----:B------:R-:W-:Y:S02]  /*2ff0*/  DFMA R40, R40, R38, R40 ;  /* 0x000000262828722b */ /* 0x000fe40000000028 */
[----:B-1----:R-:W-:Y:S02]  /*3000*/  DADD R30, -R18, R30 ;  /* 0x00000000121e7229 */ /* 0x002fe4000000011e */
[----:B------:R-:W-:-:S06]  /*3010*/  DMUL R36, R50, R2 ;  /* 0x0000000232247228 */ /* 0x000fcc0000000000 */
[----:B------:R-:W-:Y:S02]  /*3020*/  DMUL R38, R30, R40 ;  /* 0x000000281e267228 */ /* 0x000fe40000000000 */
[----:B------:R-:W-:-:S06]  /*3030*/  FSETP.GEU.AND P1, PT, |R31|, 6.5827683646048100446e-37, PT ;  /* 0x036000001f00780b */ /* 0x000fcc0003f2e200 */
[----:B------:R-:W-:-:S08]  /*3040*/  DFMA R42, -R26, R38, R30 ;  /* 0x000000261a2a722b */ /* 0x000fd0000000011e */
[----:B------:R-:W-:Y:S02]  /*3050*/  DFMA R2, R40, R42, R38 ;  /* 0x0000002a2802722b */ /* 0x000fe40000000026 */
[----:B------:R-:W-:-:S08]  /*3060*/  DADD R38, -R28, 1 ;  /* 0x3ff000001c267429 */ /* 0x000fd00000000100 */
[----:B------:R-:W-:Y:S01]  /*3070*/  DFMA R38, R38, R32, R36 ;  /* 0x000000202626722b */ /* 0x000fe20000000024 */
[----:B------:R-:W-:-:S05]  /*3080*/  FFMA R32, RZ, R27, R3 ;  /* 0x0000001bff207223 */ /* 0x000fca0000000003 */
[----:B------:R0:W1:Y:S01]  /*3090*/  F2F.F32.F64 R0, R38 ;  /* 0x0000002600007310 */ /* 0x0000620000301000 */
[----:B------:R-:W-:-:S13]  /*30a0*/  FSETP.GT.AND P0, PT, |R32|, 1.469367938527859385e-39, PT ;  /* 0x001000002000780b */ /* 0x000fda0003f04200 */
[----:B0-----:R-:W-:Y:S05]  /*30b0*/  @P0 BRA P1, `(.L_x_38) ;  /* 0x0000000000200947 */ /* 0x001fea0000800000 */
[----:B------:R-:W-:Y:S01]  /*30c0*/  IMAD.MOV.U32 R39, RZ, RZ, R30 ;  /* 0x000000ffff277224 */ /* 0x000fe200078e001e */
[----:B------:R-:W-:Y:S01]  /*30d0*/  MOV R37, R27 ;  /* 0x0000001b00257202 */ /* 0x000fe20000000f00 */
[----:B------:R-:W-:Y:S01]  /*30e0*/  IMAD.MOV.U32 R38, RZ, RZ, R31 ;  /* 0x000000ffff267224 */ /* 0x000fe200078e001f */
[----:B------:R-:W-:Y:S01]  /*30f0*/  MOV R49, 0x3120 ;  /* 0x0000312000317802 */ /* 0x000fe20000000f00 */
[----:B------:R-:W-:-:S07]  /*3100*/  IMAD.MOV.U32 R36, RZ, RZ, R26 ;  /* 0x000000ffff247224 */ /* 0x000fce00078e001a */
[----:B-1---5:R-:W-:Y:S05]  /*3110*/  CALL.REL.NOINC `($__internal_0_$__cuda_sm20_div_rn_f64_full) ;  /* 0x0000001c00d07944 */ /* 0x022fea0003c00000 */
[----:B------:R-:W-:Y:S02]  /*3120*/  IMAD.MOV.U32 R2, RZ, RZ, R35 ;  /* 0x000000ffff027224 */ /* 0x000fe400078e0023 */
[----:B------:R-:W-:-:S07]  /*3130*/  IMAD.MOV.U32 R3, RZ, RZ, R34 ;  /* 0x000000ffff037224 */ /* 0x000fce00078e0022 */
.L_x_38:
[----:B------:R-:W-:Y:S05]  /*3140*/  BSYNC.RECONVERGENT B1 ;  /* 0x0000000000017941 */ /* 0x000fea0003800200 */
.L_x_37:
[----:B------:R-:W0:Y:S01]  /*3150*/  LDC R30, c[0x0][0x3b8] ;  /* 0x0000ee00ff1e7b82 */ /* 0x000e220000000800 */
[----:B------:R-:W-:Y:S02]  /*3160*/  IMAD.MOV.U32 R36, RZ, RZ, 0x1 ;  /* 0x00000001ff247424 */ /* 0x000fe400078e00ff */
[----:B------:R-:W-:Y:S01]  /*3170*/  FADD R40, R46, R15 ;  /* 0x0000000f2e287221 */ /* 0x000fe20000000000 */
[----:B------:R-:W2:Y:S01]  /*3180*/  LDCU UR6, c[0x0][0x3a4] ;  /* 0x00007480ff0677ac */ /* 0x000ea20008000800 */
[----:B------:R-:W-:Y:S02]  /*3190*/  BSSY.RECONVERGENT B1, `(.L_x_39) ;  /* 0x000001b000017945 */ /* 0x000fe40003800200 */
[----:B------:R-:W3:Y:S02]  /*31a0*/  F2F.F64.F32 R34, R40 ;  /* 0x0000002800227310 */ /* 0x000ee40000201800 */
[----:B---3--:R-:W-:Y:S01]  /*31b0*/  DADD R34, -R18, R34 ;  /* 0x0000000012227229 */ /* 0x008fe20000000122 */
[----:B0-----:R-:W-:-:S06]  /*31c0*/  FMUL R30, R30, R30 ;  /* 0x0000001e1e1e7220 */ /* 0x001fcc0000400000 */
[----:B------:R-:W0:Y:S03]  /*31d0*/  F2F.F64.F32 R30, R30 ;  /* 0x0000001e001e7310 */ /* 0x000e260000201800 */
[----:B------:R-:W-:-:S05]  /*31e0*/  FSETP.GEU.AND P1, PT, |R35|, 6.5827683646048100446e-37, PT ;  /* 0x036000002300780b */ /* 0x000fca0003f2e200 */
[----:B0-----:R-:W0:Y:S02]  /*31f0*/  MUFU.RCP64H R37, R31 ;  /* 0x0000001f00257308 */ /* 0x001e240000001800 */
[----:B0-----:R-:W-:-:S08]  /*3200*/  DFMA R32, -R30, R36, 1 ;  /* 0x3ff000001e20742b */ /* 0x001fd00000000124 */
[----:B------:R-:W-:-:S08]  /*3210*/  DFMA R32, R32, R32, R32 ;  /* 0x000000202020722b */ /* 0x000fd00000000020 */
[----:B------:R-:W-:-:S08]  /*3220*/  DFMA R32, R36, R32, R36 ;  /* 0x000000202420722b */ /* 0x000fd00000000024 */
[----:B------:R-:W-:-:S08]  /*3230*/  DFMA R38, -R30, R32, 1 ;  /* 0x3ff000001e26742b */ /* 0x000fd00000000120 */
[----:B------:R-:W-:-:S08]  /*3240*/  DFMA R38, R32, R38, R32 ;  /* 0x000000262026722b */ /* 0x000fd00000000020 */
[----:B------:R-:W-:-:S08]  /*3250*/  DMUL R32, R34, R38 ;  /* 0x0000002622207228 */ /* 0x000fd00000000000 */
[----:B------:R-:W-:-:S08]  /*3260*/  DFMA R36, -R30, R32, R34 ;  /* 0x000000201e24722b */ /* 0x000fd00000000122 */
[----:B------:R-:W-:Y:S01]  /*3270*/  DFMA R36, R38, R36, R32 ;  /* 0x000000242624722b */ /* 0x000fe20000000020 */
[----:B--2---:R-:W0:Y:S09]  /*3280*/  F2F.F64.F32 R32, -UR6 ;  /* 0x8000000600207d10 */ /* 0x004e320008201800 */
[----:B------:R-:W-:-:S05]  /*3290*/  FFMA R38, RZ, R31, R37 ;  /* 0x0000001fff267223 */ /* 0x000fca0000000025 */
[----:B------:R-:W-:-:S13]  /*32a0*/  FSETP.GT.AND P0, PT, |R38|, 1.469367938527859385e-39, PT ;  /* 0x001000002600780b */ /* 0x000fda0003f04200 */
[----:B0-----:R-:W-:Y:S05]  /*32b0*/  @P0 BRA P1, `(.L_x_40) ;  /* 0x0000000000200947 */ /* 0x001fea0000800000 */
[----:B------:R-:W-:Y:S01]  /*32c0*/  MOV R39, R34 ;  /* 0x0000002200277202 */ /* 0x000fe20000000f00 */
[----:B------:R-:W-:Y:S01]  /*32d0*/  IMAD.MOV.U32 R38, RZ, RZ, R35 ;  /* 0x000000ffff267224 */ /* 0x000fe200078e0023 */
[----:B------:R-:W-:Y:S01]  /*32e0*/  MOV R49, 0x3320 ;  /* 0x0000332000317802 */ /* 0x000fe20000000f00 */
[----:B------:R-:W-:Y:S02]  /*32f0*/  IMAD.MOV.U32 R36, RZ, RZ, R30 ;  /* 0x000000ffff247224 */ /* 0x000fe400078e001e */
[----:B------:R-:W-:-:S07]  /*3300*/  IMAD.MOV.U32 R37, RZ, RZ, R31 ;  /* 0x000000ffff257224 */ /* 0x000fce00078e001f */
[----:B-1---5:R-:W-:Y:S05]  /*3310*/  CALL.REL.NOINC `($__internal_0_$__cuda_sm20_div_rn_f64_full) ;  /* 0x0000001c00507944 */ /* 0x022fea0003c00000 */
[----:B------:R-:W-:Y:S01]  /*3320*/  MOV R36, R35 ;  /* 0x0000002300247202 */ /* 0x000fe20000000f00 */
[----:B------:R-:W-:-:S07]  /*3330*/  IMAD.MOV.U32 R37, RZ, RZ, R34 ;  /* 0x000000ffff257224 */ /* 0x000fce00078e0022 */
.L_x_40:
[----:B------:R-:W-:Y:S05]  /*3340*/  BSYNC.RECONVERGENT B1 ;  /* 0x0000000000017941 */ /* 0x000fea0003800200 */
.L_x_39:
[----:B------:R-:W0:Y:S01]  /*3350*/  MUFU.RCP64H R39, R27 ;  /* 0x0000001b00277308 */ /* 0x000e220000001800 */
[----:B------:R-:W-:Y:S02]  /*3360*/  IMAD.MOV.U32 R38, RZ, RZ, 0x1 ;  /* 0x00000001ff267424 */ /* 0x000fe400078e00ff */
[----:B------:R-:W-:Y:S01]  /*3370*/  FADD R55, R16, R55 ;  /* 0x0000003710377221 */ /* 0x000fe20000000000 */
[----:B------:R-:W-:Y:S01]  /*3380*/  DADD R36, R36, R2 ;  /* 0x0000000024247229 */ /* 0x000fe20000000002 */
[----:B------:R-:W-:Y:S03]  /*3390*/  BSSY.RECONVERGENT B1, `(.L_x_41) ;  /* 0x0000019000017945 */ /* 0x000fe60003800200 */
[----:B------:R-:W2:Y:S04]  /*33a0*/  F2F.F64.F32 R34, R55 ;  /* 0x0000003700227310 */ /* 0x000ea80000201800 */
[----:B------:R-:W-:-:S02]  /*33b0*/  DMUL R36, R36, R32 ;  /* 0x0000002024247228 */ /* 0x000fc40000000000 */
[----:B0-----:R-:W-:-:S04]  /*33c0*/  DFMA R40, -R26, R38, 1 ;  /* 0x3ff000001a28742b */ /* 0x001fc80000000126 */
[----:B------:R0:W3:Y:S01]  /*33d0*/  F2F.F32.F64 R55, R36 ;  /* 0x0000002400377310 */ /* 0x0000e20000301000 */
[----:B--2---:R-:W-:-:S03]  /*33e0*/  DADD R34, R34, -R44 ;  /* 0x0000000022227229 */ /* 0x004fc6000000082c */
[----:B------:R-:W-:-:S08]  /*33f0*/  DFMA R40, R40, R40, R40 ;  /* 0x000000282828722b */ /* 0x000fd00000000028 */
[----:B------:R-:W-:Y:S01]  /*3400*/  DFMA R40, R38, R40, R38 ;  /* 0x000000282628722b */ /* 0x000fe20000000026 */
[----:B------:R-:W-:-:S07]  /*3410*/  FSETP.GEU.AND P1, PT, |R35|, 6.5827683646048100446e-37, PT ;  /* 0x036000002300780b */ /* 0x000fce0003f2e200 */
[----:B------:R-:W-:-:S08]  /*3420*/  DFMA R38, -R26, R40, 1 ;  /* 0x3ff000001a26742b */ /* 0x000fd00000000128 */
[----:B------:R-:W-:-:S08]  /*3430*/  DFMA R38, R40, R38, R40 ;  /* 0x000000262826722b */ /* 0x000fd00000000028 */
[----:B------:R-:W-:-:S08]  /*3440*/  DMUL R42, R38, R34 ;  /* 0x00000022262a7228 */ /* 0x000fd00000000000 */
[----:B------:R-:W-:-:S08]  /*3450*/  DFMA R40, -R26, R42, R34 ;  /* 0x0000002a1a28722b */ /* 0x000fd00000000122 */
[----:B------:R-:W-:-:S10]  /*3460*/  DFMA R2, R38, R40, R42 ;  /* 0x000000282602722b */ /* 0x000fd4000000002a */
[----:B------:R-:W-:-:S05]  /*3470*/  FFMA R38, RZ, R27, R3 ;  /* 0x0000001bff267223 */ /* 0x000fca0000000003 */
[----:B------:R-:W-:-:S13]  /*3480*/  FSETP.GT.AND P0, PT, |R38|, 1.469367938527859385e-39, PT ;  /* 0x001000002600780b */ /* 0x000fda0003f04200 */
[----:B0--3--:R-:W-:Y:S05]  /*3490*/  @P0 BRA P1, `(.L_x_42) ;  /* 0x0000000000200947 */ /* 0x009fea0000800000 */
[----:B------:R-:W-:Y:S01]  /*34a0*/  IMAD.MOV.U32 R39, RZ, RZ, R34 ;  /* 0x000000ffff277224 */ /* 0x000fe200078e0022 */
[----:B------:R-:W-:Y:S01]  /*34b0*/  MOV R38, R35 ;  /* 0x0000002300267202 */ /* 0x000fe20000000f00 */
[----:B------:R-:W-:Y:S01]  /*34c0*/  IMAD.MOV.U32 R36, RZ, RZ, R26 ;  /* 0x000000ffff247224 */ /* 0x000fe200078e001a */
[----:B------:R-:W-:Y:S01]  /*34d0*/  MOV R49, 0x3500 ;  /* 0x0000350000317802 */ /* 0x000fe20000000f00 */
[----:B------:R-:W-:-:S07]  /*34e0*/  IMAD.MOV.U32 R37, RZ, RZ, R27 ;  /* 0x000000ffff257224 */ /* 0x000fce00078e001b */
[----:B-1---5:R-:W-:Y:S05]  /*34f0*/  CALL.REL.NOINC `($__internal_0_$__cuda_sm20_div_rn_f64_full) ;  /* 0x0000001800d87944 */ /* 0x022fea0003c00000 */
[----:B------:R-:W-:Y:S01]  /*3500*/  IMAD.MOV.U32 R2, RZ, RZ, R35 ;  /* 0x000000ffff027224 */ /* 0x000fe200078e0023 */
[----:B------:R-:W-:-:S07]  /*3510*/  MOV R3, R34 ;  /* 0x0000002200037202 */ /* 0x000fce0000000f00 */
.L_x_42:
[----:B------:R-:W-:Y:S05]  /*3520*/  BSYNC.RECONVERGENT B1 ;  /* 0x0000000000017941 */ /* 0x000fea0003800200 */
.L_x_41:
[----:B------:R-:W0:Y:S01]  /*3530*/  MUFU.RCP64H R35, R31 ;  /* 0x0000001f00237308 */ /* 0x000e220000001800 */
[----:B------:R-:W-:Y:S02]  /*3540*/  IMAD.MOV.U32 R34, RZ, RZ, 0x1 ;  /* 0x00000001ff227424 */ /* 0x000fe400078e00ff */
[----:B------:R-:W-:Y:S01]  /*3550*/  FADD R40, R14, R12 ;  /* 0x0000000c0e287221 */ /* 0x000fe20000000000 */
[----:B------:R-:W-:Y:S04]  /*3560*/  BSSY.RECONVERGENT B1, `(.L_x_43) ;  /* 0x0000017000017945 */ /* 0x000fe80003800200 */
[----:B------:R-:W2:Y:S01]  /*3570*/  F2F.F64.F32 R38, R40 ;  /* 0x0000002800267310 */ /* 0x000ea20000201800 */
[----:B0-----:R-:W-:Y:S02]  /*3580*/  DFMA R36, -R30, R34, 1 ;  /* 0x3ff000001e24742b */ /* 0x001fe40000000122 */
[----:B--2---:R-:W-:-:S06]  /*3590*/  DADD R44, R38, -R44 ;  /* 0x00000000262c7229 */ /* 0x004fcc000000082c */
        /* <DEDUP_REMOVED lines=10> */
[----:B------:R-:W-:Y:S05]  /*3640*/  @P0 BRA P1, `(.L_x_44) ;  /* 0x0000000000200947 */ /* 0x000fea0000800000 */
        /* <DEDUP_REMOVED lines=8> */
.L_x_44:
[----:B------:R-:W-:Y:S05]  /*36d0*/  BSYNC.RECONVERGENT B1 ;  /* 0x0000000000017941 */ /* 0x000fea0003800200 */
.L_x_43:
[----:B------:R-:W0:Y:S01]  /*36e0*/  MUFU.RCP64H R39, R27 ;  /* 0x0000001b00277308 */ /* 0x000e220000001800 */
[----:B------:R-:W-:Y:S01]  /*36f0*/  MOV R38, 0x1 ;  /* 0x0000000100267802 */ /* 0x000fe20000000f00 */
[----:B------:R-:W-:Y:S01]  /*3700*/  FADD R56, R16, R56 ;  /* 0x0000003810387221 */ /* 0x000fe20000000000 */
[----:B------:R-:W-:Y:S01]  /*3710*/  DADD R36, R36, R2 ;  /* 0x0000000024247229 */ /* 0x000fe20000000002 */
[----:B------:R-:W-:Y:S04]  /*3720*/  BSSY.RECONVERGENT B1, `(.L_x_45) ;  /* 0x000001b000017945 */ /* 0x000fe80003800200 */
[----:B------:R-:W2:Y:S03]  /*3730*/  F2F.F64.F32 R44, R17 ;  /* 0x00000011002c7310 */ /* 0x000ea60000201800 */
[----:B------:R-:W-:-:S05]  /*3740*/  DMUL R36, R36, R32 ;  /* 0x0000002024247228 */ /* 0x000fca0000000000 */
[----:B------:R-:W3:Y:S01]  /*3750*/  F2F.F64.F32 R34, R56 ;  /* 0x0000003800227310 */ /* 0x000ee20000201800 */
[----:B0-----:R-:W-:Y:S02]  /*3760*/  DFMA R40, -R26, R38, 1 ;  /* 0x3ff000001a28742b */ /* 0x001fe40000000126 */
[----:B--2---:R-:W-:-:S05]  /*3770*/  DADD R44, R44, R44 ;  /* 0x000000002c2c7229 */ /* 0x004fca000000002c */
[----:B------:R0:W2:Y:S01]  /*3780*/  F2F.F32.F64 R56, R36 ;  /* 0x0000002400387310 */ /* 0x0000a20000301000 */
[----:B------:R-:W-:Y:S02]  /*3790*/  DFMA R40, R40, R40, R40 ;  /* 0x000000282828722b */ /* 0x000fe40000000028 */
[----:B---3--:R-:W-:-:S06]  /*37a0*/  DADD R34, R34, -R44 ;  /* 0x0000000022227229 */ /* 0x008fcc000000082c */
[----:B------:R-:W-:-:S08]  /*37b0*/  DFMA R40, R38, R40, R38 ;  /* 0x000000282628722b */ /* 0x000fd00000000026 */
[----:B------:R-:W-:Y:S01]  /*37c0*/  DFMA R38, -R26, R40, 1 ;  /* 0x3ff000001a26742b */ /* 0x000fe20000000128 */
[----:B------:R-:W-:-:S07]  /*37d0*/  FSETP.GEU.AND P1, PT, |R35|, 6.5827683646048100446e-37, PT ;  /* 0x036000002300780b */ /* 0x000fce0003f2e200 */
[----:B------:R-:W-:-:S08]  /*37e0*/  DFMA R38, R40, R38, R40 ;  /* 0x000000262826722b */ /* 0x000fd00000000028 */
[----:B------:R-:W-:-:S08]  /*37f0*/  DMUL R42, R38, R34 ;  /* 0x00000022262a7228 */ /* 0x000fd00000000000 */
[----:B------:R-:W-:-:S08]  /*3800*/  DFMA R40, -R26, R42, R34 ;  /* 0x0000002a1a28722b */ /* 0x000fd00000000122 */
[----:B------:R-:W-:-:S10]  /*3810*/  DFMA R2, R38, R40, R42 ;  /* 0x000000282602722b */ /* 0x000fd4000000002a */
[----:B------:R-:W-:-:S05]  /*3820*/  FFMA R38, RZ, R27, R3 ;  /* 0x0000001bff267223 */ /* 0x000fca0000000003 */
[----:B------:R-:W-:-:S13]  /*3830*/  FSETP.GT.AND P0, PT, |R38|, 1.469367938527859385e-39, PT ;  /* 0x001000002600780b */ /* 0x000fda0003f04200 */
[----:B0-2---:R-:W-:Y:S05]  /*3840*/  @P0 BRA P1, `(.L_x_46) ;  /* 0x0000000000200947 */ /* 0x005fea0000800000 */
        /* <DEDUP_REMOVED lines=8> */
.L_x_46:
[----:B------:R-:W-:Y:S05]  /*38d0*/  BSYNC.RECONVERGENT B1 ;  /* 0x0000000000017941 */ /* 0x000fea0003800200 */
.L_x_45:
[----:B------:R-:W0:Y:S01]  /*38e0*/  MUFU.RCP64H R35, R31 ;  /* 0x0000001f00237308 */ /* 0x000e220000001800 */
[----:B------:R-:W-:Y:S01]  /*38f0*/  MOV R34, 0x1 ;  /* 0x0000000100227802 */ /* 0x000fe20000000f00 */
[----:B------:R-:W-:Y:S01]  /*3900*/  FADD R40, R11, R13 ;  /* 0x0000000d0b287221 */ /* 0x000fe20000000000 */
[----:B------:R-:W-:Y:S05]  /*3910*/  BSSY.RECONVERGENT B1, `(.L_x_47) ;  /* 0x0000018000017945 */ /* 0x000fea0003800200 */
        /* <DEDUP_REMOVED lines=20> */
[----:B------:R-:W-:-:S04]  /*3a60*/  LOP3.LUT R35, R35, R34, RZ, 0x3c, !PT ;  /* 0x0000002223237212 */ /* 0x000fc800078e3cff */
[----:B------:R-:W-:-:S04]  /*3a70*/  LOP3.LUT R34, R35, R34, RZ, 0x3c, !PT ;  /* 0x0000002223227212 */ /* 0x000fc800078e3cff */
[----:B------:R-:W-:-:S07]  /*3a80*/  LOP3.LUT R35, R35, R34, RZ, 0x3c, !PT ;  /* 0x0000002223237212 */ /* 0x000fce00078e3cff */
.L_x_48:
[----:B------:R-:W-:Y:S05]  /*3a90*/  BSYNC.RECONVERGENT B1 ;  /* 0x0000000000017941 */ /* 0x000fea0003800200 */
.L_x_47:
[----:B------:R-:W0:Y:S01]  /*3aa0*/  MUFU.RCP64H R39, R27 ;  /* 0x0000001b00277308 */ /* 0x000e220000001800 */
[----:B------:R-:W-:Y:S02]  /*3ab0*/  IMAD.MOV.U32 R38, RZ, RZ, 0x1 ;  /* 0x00000001ff267424 */ /* 0x000fe400078e00ff */
[----:B------:R-:W-:Y:S01]  /*3ac0*/  FADD R13, R14, R13 ;  /* 0x0000000d0e0d7221 */ /* 0x000fe20000000000 */
[----:B------:R-:W-:Y:S01]  /*3ad0*/  DADD R2, R34, R2 ;  /* 0x0000000022027229 */ /* 0x000fe20000000002 */
[----:B------:R-:W-:Y:S03]  /*3ae0*/  BSSY.RECONVERGENT B1, `(.L_x_49) ;  /* 0x0000019000017945 */ /* 0x000fe60003800200 */
[----:B------:R-:W2:Y:S04]  /*3af0*/  F2F.F64.F32 R40, R13 ;  /* 0x0000000d00287310 */ /* 0x000ea80000201800 */
[----:B------:R-:W-:-:S02]  /*3b00*/  DMUL R2, R2, R32 ;  /* 0x0000002002027228 */ /* 0x000fc40000000000 */
[----:B0-----:R-:W-:-:S08]  /*3b10*/  DFMA R36, -R26, R38, 1 ;  /* 0x3ff000001a24742b */ /* 0x001fd00000000126 */
[----:B------:R0:W3:Y:S01]  /*3b20*/  F2F.F32.F64 R2, R2 ;  /* 0x0000000200027310 */ /* 0x0000e20000301000 */
[----:B------:R-:W-:-:S08]  /*3b30*/  DFMA R36, R36, R36, R36 ;  /* 0x000000242424722b */ /* 0x000fd00000000024 */
[----:B------:R-:W-:Y:S02]  /*3b40*/  DFMA R42, R38, R36, R38 ;  /* 0x00000024262a722b */ /* 0x000fe40000000026 */
[----:B--2---:R-:W-:-:S06]  /*3b50*/  DADD R36, -R24, R40 ;  /* 0x0000000018247229 */ /* 0x004fcc0000000128 */
[----:B------:R-:W-:-:S04]  /*3b60*/  DFMA R38, -R26, R42, 1 ;  /* 0x3ff000001a26742b */ /* 0x000fc8000000012a */
[----:B------:R-:W-:-:S04]  /*3b70*/  FSETP.GEU.AND P1, PT, |R37|, 6.5827683646048100446e-37, PT ;  /* 0x036000002500780b */ /* 0x000fc80003f2e200 */
[----:B------:R-:W-:-:S08]  /*3b80*/  DFMA R38, R42, R38, R42 ;  /* 0x000000262a26722b */ /* 0x000fd0000000002a */
[----:B------:R-:W-:-:S08]  /*3b90*/  DMUL R40, R38, R36 ;  /* 0x0000002426287228 */ /* 0x000fd00000000000 */
[----:B------:R-:W-:-:S08]  /*3ba0*/  DFMA R44, -R26, R40, R36 ;  /* 0x000000281a2c722b */ /* 0x000fd00000000124 */
[----:B------:R-:W-:-:S10]  /*3bb0*/  DFMA R44, R38, R44, R40 ;  /* 0x0000002c262c722b */ /* 0x000fd40000000028 */
[----:B------:R-:W-:-:S05]  /*3bc0*/  FFMA R14, RZ, R27, R45 ;  /* 0x0000001bff0e7223 */ /* 0x000fca000000002d */
[----:B------:R-:W-:-:S13]  /*3bd0*/  FSETP.GT.AND P0, PT, |R14|, 1.469367938527859385e-39, PT ;  /* 0x001000000e00780b */ /* 0x000fda0003f04200 */
[----:B0--3--:R-:W-:Y:S05]  /*3be0*/  @P0 BRA P1, `(.L_x_50) ;  /* 0x0000000000200947 */ /* 0x009fea0000800000 */
[----:B------:R-:W-:Y:S01]  /*3bf0*/  MOV R39, R36 ;  /* 0x0000002400277202 */ /* 0x000fe20000000f00 */
[----:B------:R-:W-:Y:S01]  /*3c00*/  IMAD.MOV.U32 R38, RZ, RZ, R37 ;  /* 0x000000ffff267224 */ /* 0x000fe200078e0025 */
[----:B------:R-:W-:Y:S01]  /*3c10*/  MOV R37, R27 ;  /* 0x0000001b00257202 */ /* 0x000fe20000000f00 */
[----:B------:R-:W-:Y:S01]  /*3c20*/  IMAD.MOV.U32 R36, RZ, RZ, R26 ;  /* 0x000000ffff247224 */ /* 0x000fe200078e001a */
[----:B------:R-:W-:-:S07]  /*3c30*/  MOV R49, 0x3c50 ;  /* 0x00003c5000317802 */ /* 0x000fce0000000f00 */
[----:B-1---5:R-:W-:Y:S05]  /*3c40*/  CALL.REL.NOINC `($__internal_0_$__cuda_sm20_div_rn_f64_full) ;  /* 0x0000001400047944 */ /* 0x022fea0003c00000 */
[----:B------:R-:W-:Y:S02]  /*3c50*/  IMAD.MOV.U32 R44, RZ, RZ, R35 ;  /* 0x000000ffff2c7224 */ /* 0x000fe400078e0023 */
[----:B------:R-:W-:-:S07]  /*3c60*/  IMAD.MOV.U32 R45, RZ, RZ, R34 ;  /* 0x000000ffff2d7224 */ /* 0x000fce00078e0022 */
.L_x_50:
[----:B------:R-:W-:Y:S05]  /*3c70*/  BSYNC.RECONVERGENT B1 ;  /* 0x0000000000017941 */ /* 0x000fea0003800200 */
.L_x_49:
[----:B------:R-:W0:Y:S01]  /*3c80*/  MUFU.RCP64H R35, R31 ;  /* 0x0000001f00237308 */ /* 0x000e220000001800 */
[----:B------:R-:W-:Y:S01]  /*3c90*/  MOV R34, 0x1 ;  /* 0x0000000100227802 */ /* 0x000fe20000000f00 */
[----:B------:R-:W-:Y:S01]  /*3ca0*/  FADD R10, R16, R10 ;  /* 0x0000000a100a7221 */ /* 0x000fe20000000000 */
[----:B------:R-:W-:Y:S05]  /*3cb0*/  BSSY.RECONVERGENT B1, `(.L_x_51) ;  /* 0x0000018000017945 */ /* 0x000fea0003800200 */
[----:B------:R-:W2:Y:S01]  /*3cc0*/  F2F.F64.F32 R38, R10 ;  /* 0x0000000a00267310 */ /* 0x000ea20000201800 */
[----:B0-----:R-:W-:Y:S02]  /*3cd0*/  DFMA R36, -R30, R34, 1 ;  /* 0x3ff000001e24742b */ /* 0x001fe40000000122 */
[----:B--2---:R-:W-:-:S06]  /*3ce0*/  DADD R24, -R24, R38 ;  /* 0x0000000018187229 */ /* 0x004fcc0000000126 */
        /* <DEDUP_REMOVED lines=20> */
.L_x_52:
[----:B------:R-:W-:Y:S05]  /*3e30*/  BSYNC.RECONVERGENT B1 ;  /* 0x0000000000017941 */ /* 0x000fea0003800200 */
.L_x_51:
        /* <DEDUP_REMOVED lines=9> */
[----:B--2---:R-:W-:-:S03]  /*3ed0*/  DADD R12, -R28, R12 ;  /* 0x000000001c0c7229 */ /* 0x004fc6000000010c */
        /* <DEDUP_REMOVED lines=19> */
.L_x_54:
[----:B------:R-:W-:Y:S05]  /*4010*/  BSYNC.RECONVERGENT B1 ;  /* 0x0000000000017941 */ /* 0x000fea0003800200 */
.L_x_53:
[----:B------:R-:W0:Y:S01]  /*4020*/  MUFU.RCP64H R25, R31 ;  /* 0x0000001f00197308 */ /* 0x000e220000001800 */
[----:B------:R-:W-:Y:S01]  /*4030*/  MOV R24, 0x1 ;  /* 0x0000000100187802 */ /* 0x000fe20000000f00 */
[----:B-----5:R-:W-:Y:S01]  /*4040*/  FADD R8, R16, R8 ;  /* 0x0000000810087221 */ /* 0x020fe20000000000 */
[----:B------:R-:W-:Y:S04]  /*4050*/  BSSY.RECONVERGENT B1, `(.L_x_55) ;  /* 0x0000017000017945 */ /* 0x000fe80003800200 */
[----:B0-----:R-:W-:-:S08]  /*4060*/  DFMA R12, -R30, R24, 1 ;  /* 0x3ff000001e0c742b */ /* 0x001fd00000000118 */
[----:B------:R-:W-:Y:S02]  /*4070*/  DFMA R34, R12, R12, R12 ;  /* 0x0000000c0c22722b */ /* 0x000fe4000000000c */
[----:B------:R-:W0:Y:S06]  /*4080*/  F2F.F64.F32 R12, R8 ;  /* 0x00000008000c7310 */ /* 0x000e2c0000201800 */
[----:B------:R-:W-:-:S08]  /*4090*/  DFMA R34, R24, R34, R24 ;  /* 0x000000221822722b */ /* 0x000fd00000000018 */
[----:B------:R-:W-:Y:S02]  /*40a0*/  DFMA R24, -R30, R34, 1 ;  /* 0x3ff000001e18742b */ /* 0x000fe40000000122 */
[----:B0-----:R-:W-:-:S06]  /*40b0*/  DADD R28, -R28, R12 ;  /* 0x000000001c1c7229 */ /* 0x001fcc000000010c */
[----:B------:R-:W-:-:S04]  /*40c0*/  DFMA R34, R34, R24, R34 ;  /* 0x000000182222722b */ /* 0x000fc80000000022 */
[----:B------:R-:W-:-:S04]  /*40d0*/  FSETP.GEU.AND P1, PT, |R29|, 6.5827683646048100446e-37, PT ;  /* 0x036000001d00780b */ /* 0x000fc80003f2e200 */
        /* <DEDUP_REMOVED lines=11> */
[----:B-1----:R-:W-:Y:S05]  /*4190*/  CALL.REL.NOINC `($__internal_0_$__cuda_sm20_div_rn_f64_full) ;  /* 0x0000000c00b07944 */ /* 0x002fea0003c00000 */
[----:B------:R-:W-:Y:S01]  /*41a0*/  IMAD.MOV.U32 R24, RZ, RZ, R35 ;  /* 0x000000ffff187224 */ /* 0x000fe200078e0023 */
[----:B------:R-:W-:-:S07]  /*41b0*/  MOV R25, R34 ;  /* 0x0000002200197202 */ /* 0x000fce0000000f00 */
.L_x_56:
[----:B------:R-:W-:Y:S05]  /*41c0*/  BSYNC.RECONVERGENT B1 ;  /* 0x0000000000017941 */ /* 0x000fea0003800200 */
.L_x_55:
[----:B------:R-:W0:Y:S01]  /*41d0*/  MUFU.RCP64H R13, R27 ;  /* 0x0000001b000d7308 */ /* 0x000e220000001800 */
[----:B------:R-:W-:Y:S02]  /*41e0*/  IMAD.MOV.U32 R12, RZ, RZ, 0x1 ;  /* 0x00000001ff0c7424 */ /* 0x000fe400078e00ff */
[----:B------:R-:W-:Y:S01]  /*41f0*/  FADD R4, R4, R55 ;  /* 0x0000003704047221 */ /* 0x000fe20000000000 */
[----:B------:R-:W-:Y:S01]  /*4200*/  FADD R5, R5, R56 ;  /* 0x0000003805057221 */ /* 0x000fe20000000000 */
[----:B------:R-:W-:Y:S01]  /*4210*/  FADD R2, R6, R2 ;  /* 0x0000000206027221 */ /* 0x000fe20000000000 */
[----:B------:R-:W-:Y:S01]  /*4220*/  DADD R10, R24, R10 ;  /* 0x00000000180a7229 */ /* 0x000fe2000000000a */
[----:B------:R-:W-:Y:S01]  /*4230*/  BSSY.RECONVERGENT B1, `(.L_x_57) ;  /* 0x000001e000017945 */ /* 0x000fe20003800200 */
[----:B------:R-:W-:Y:S01]  /*4240*/  FADD R3, R7, R3 ;  /* 0x0000000307037221 */ /* 0x000fe20000000000 */
[----:B------:R-:W2:Y:S01]  /*4250*/  F2F.F64.F32 R34, R4 ;  /* 0x0000000400227310 */ /* 0x000ea20000201800 */
[----:B------:R-:W-:-:S04]  /*4260*/  FADD R6, R5, R2 ;  /* 0x0000000205067221 */ /* 0x000fc80000000000 */
[----:B------:R-:W-:Y:S02]  /*4270*/  DMUL R32, R10, R32 ;  /* 0x000000200a207228 */ /* 0x000fe40000000000 */
[----:B0-----:R-:W-:-:S08]  /*4280*/  DFMA R28, -R26, R12, 1 ;  /* 0x3ff000001a1c742b */ /* 0x001fd0000000010c */
[----:B------:R-:W1:Y:S01]  /*4290*/  F2F.F32.F64 R33, R32 ;  /* 0x0000002000217310 */ /* 0x000e620000301000 */
[----:B------:R-:W-:-:S07]  /*42a0*/  DFMA R36, R28, R28, R28 ;  /* 0x0000001c1c24722b */ /* 0x000fce000000001c */
[----:B------:R-:W0:Y:S01]  /*42b0*/  F2F.F64.F32 R28, R6 ;  /* 0x00000006001c7310 */ /* 0x000e220000201800 */
[----:B------:R-:W-:Y:S02]  /*42c0*/  DFMA R36, R12, R36, R12 ;  /* 0x000000240c24722b */ /* 0x000fe4000000000c */
[----:B--2---:R-:W-:Y:S01]  /*42d0*/  DADD R12, R34, R34 ;  /* 0x00000000220c7229 */ /* 0x004fe20000000022 */
[----:B-1----:R-:W-:-:S05]  /*42e0*/  FADD R0, R0, R33 ;  /* 0x0000002100007221 */ /* 0x002fca0000000000 */
[----:B------:R-:W-:Y:S02]  /*42f0*/  DFMA R34, -R26, R36, 1 ;  /* 0x3ff000001a22742b */ /* 0x000fe40000000124 */
[----:B0-----:R-:W-:-:S06]  /*4300*/  DADD R28, R28, -R12 ;  /* 0x000000001c1c7229 */ /* 0x001fcc000000080c */
        /* <DEDUP_REMOVED lines=13> */
[----:B------:R-:W-:Y:S05]  /*43e0*/  CALL.REL.NOINC `($__internal_0_$__cuda_sm20_div_rn_f64_full) ;  /* 0x0000000c001c7944 */ /* 0x000fea0003c00000 */
[----:B------:R-:W-:Y:S01]  /*43f0*/  MOV R10, R35 ;  /* 0x00000023000a7202 */ /* 0x000fe20000000f00 */
[----:B------:R-:W-:-:S07]  /*4400*/  IMAD.MOV.U32 R11, RZ, RZ, R34 ;  /* 0x000000ffff0b7224 */ /* 0x000fce00078e0022 */
.L_x_58:
[----:B------:R-:W-:Y:S05]  /*4410*/  BSYNC.RECONVERGENT B1 ;  /* 0x0000000000017941 */ /* 0x000fea0003800200 */
.L_x_57:
[----:B------:R-:W0:Y:S01]  /*4420*/  MUFU.RCP64H R25, R31 ;  /* 0x0000001f00197308 */ /* 0x000e220000001800 */
[----:B------:R-:W-:Y:S02]  /*4430*/  IMAD.MOV.U32 R24, RZ, RZ, 0x1 ;  /* 0x00000001ff187424 */ /* 0x000fe400078e00ff */
[----:B------:R-:W-:Y:S01]  /*4440*/  FADD R4, R3, R0 ;  /* 0x0000000003047221 */ /* 0x000fe20000000000 */
[----:B------:R-:W-:Y:S03]  /*4450*/  BSSY.RECONVERGENT B1, `(.L_x_59) ;  /* 0x0000017000017945 */ /* 0x000fe60003800200 */
        /* <DEDUP_REMOVED lines=14> */
[----:B------:R-:W-:Y:S01]  /*4540*/  MOV R39, R24 ;  /* 0x0000001800277202 */ /* 0x000fe20000000f00 */
[----:B------:R-:W-:Y:S01]  /*4550*/  IMAD.MOV.U32 R38, RZ, RZ, R25 ;  /* 0x000000ffff267224 */ /* 0x000fe200078e0019 */
[----:B------:R-:W-:Y:S01]  /*4560*/  MOV R37, R31 ;  /* 0x0000001f00257202 */ /* 0x000fe20000000f00 */
[----:B------:R-:W-:Y:S01]  /*4570*/  IMAD.MOV.U32 R36, RZ, RZ, R30 ;  /* 0x000000ffff247224 */ /* 0x000fe200078e001e */
[----:B------:R-:W-:-:S07]  /*4580*/  MOV R49, 0x45a0 ;  /* 0x000045a000317802 */ /* 0x000fce0000000f00 */
[----:B------:R-:W-:Y:S05]  /*4590*/  CALL.REL.NOINC `($__internal_0_$__cuda_sm20_div_rn_f64_full) ;  /* 0x0000000800b07944 */ /* 0x000fea0003c00000 */
[----:B------:R-:W-:Y:S02]  /*45a0*/  IMAD.MOV.U32 R12, RZ, RZ, R35 ;  /* 0x000000ffff0c7224 */ /* 0x000fe400078e0023 */
[----:B------:R-:W-:-:S07]  /*45b0*/  IMAD.MOV.U32 R13, RZ, RZ, R34 ;  /* 0x000000ffff0d7224 */ /* 0x000fce00078e0022 */
.L_x_60:
[----:B------:R-:W-:Y:S05]  /*45c0*/  BSYNC.RECONVERGENT B1 ;  /* 0x0000000000017941 */ /* 0x000fea0003800200 */
.L_x_59:
[----:B------:R-:W0:Y:S01]  /*45d0*/  LDCU UR6, c[0x0][0x3b4] ;  /* 0x00007680ff0677ac */ /* 0x000e220008000800 */
[----:B------:R-:W-:Y:S01]  /*45e0*/  MOV R24, 0x1 ;  /* 0x0000000100187802 */ /* 0x000fe20000000f00 */
[----:B------:R-:W-:Y:S01]  /*45f0*/  DADD R10, R12, R10 ;  /* 0x000000000c0a7229 */ /* 0x000fe2000000000a */
[----:B------:R-:W-:Y:S05]  /*4600*/  BSSY.RECONVERGENT B1, `(.L_x_61) ;  /* 0x000001c000017945 */ /* 0x000fea0003800200 */
[----:B------:R-:W-:Y:S08]  /*4610*/  F2F.F32.F64 R4, R10 ;  /* 0x0000000a00047310 */ /* 0x000ff00000301000 */
[----:B0-----:R-:W0:Y:S02]  /*4620*/  F2F.F64.F32 R6, UR6 ;  /* 0x0000000600067d10 */ /* 0x001e240008201800 */
[----:B0-----:R-:W-:-:S06]  /*4630*/  DADD R6, R6, R6 ;  /* 0x0000000006067229 */ /* 0x001fcc0000000006 */
[----:B------:R-:W0:Y:S02]  /*4640*/  MUFU.RCP64H R25, R7 ;  /* 0x0000000700197308 */ /* 0x000e240000001800 */
[----:B0-----:R-:W-:-:S08]  /*4650*/  DFMA R26, -R6, R24, 1 ;  /* 0x3ff00000061a742b */ /* 0x001fd00000000118 */
[----:B------:R-:W-:-:S08]  /*4660*/  DFMA R26, R26, R26, R26 ;  /* 0x0000001a1a1a722b */ /* 0x000fd0000000001a */
[----:B------:R-:W-:Y:S01]  /*4670*/  DFMA R26, R24, R26, R24 ;  /* 0x0000001a181a722b */ /* 0x000fe20000000018 */
[----:B------:R-:W-:-:S07]  /*4680*/  FADD R24, R47, -R17 ;  /* 0x800000112f187221 */ /* 0x000fce0000000000 */
[----:B------:R-:W-:Y:S01]  /*4690*/  DFMA R28, -R6, R26, 1 ;  /* 0x3ff00000061c742b */ /* 0x000fe2000000011a */
[----:B------:R-:W0:Y:S07]  /*46a0*/  F2F.F64.F32 R24, R24 ;  /* 0x0000001800187310 */ /* 0x000e2e0000201800 */
[----:B------:R-:W-:-:S08]  /*46b0*/  DFMA R28, R26, R28, R26 ;  /* 0x0000001c1a1c722b */ /* 0x000fd0000000001a */
[----:B0-----:R-:W-:Y:S01]  /*46c0*/  DMUL R34, R24, R28 ;  /* 0x0000001c18227228 */ /* 0x001fe20000000000 */
[----:B------:R-:W-:-:S07]  /*46d0*/  FSETP.GEU.AND P1, PT, |R25|, 6.5827683646048100446e-37, PT ;  /* 0x036000001900780b */ /* 0x000fce0003f2e200 */
        /* <DEDUP_REMOVED lines=11> */
[----:B------:R-:W-:-:S04]  /*4790*/  LOP3.LUT R35, R35, R34, RZ, 0x3c, !PT ;  /* 0x0000002223237212 */ /* 0x000fc800078e3cff */
[----:B------:R-:W-:-:S04]  /*47a0*/  LOP3.LUT R34, R35, R34, RZ, 0x3c, !PT ;  /* 0x0000002223227212 */ /* 0x000fc800078e3cff */
[----:B------:R-:W-:-:S07]  /*47b0*/  LOP3.LUT R35, R35, R34, RZ, 0x3c, !PT ;  /* 0x0000002223237212 */ /* 0x000fce00078e3cff */
.L_x_62:
[----:B------:R-:W-:Y:S05]  /*47c0*/  BSYNC.RECONVERGENT B1 ;  /* 0x0000000000017941 */ /* 0x000fea0003800200 */
.L_x_61:
[----:B------:R-:W0:Y:S01]  /*47d0*/  MUFU.RCP64H R13, R7 ;  /* 0x00000007000d7308 */ /* 0x000e220000001800 */
[----:B------:R-:W-:Y:S02]  /*47e0*/  IMAD.MOV.U32 R12, RZ, RZ, 0x1 ;  /* 0x00000001ff0c7424 */ /* 0x000fe400078e00ff */
[----:B------:R-:W-:Y:S01]  /*47f0*/  FADD R2, R5, -R2 ;  /* 0x8000000205027221 */ /* 0x000fe20000000000 */
[----:B------:R-:W-:Y:S03]  /*4800*/  BSSY.RECONVERGENT B1, `(.L_x_63) ;  /* 0x0000018000017945 */ /* 0x000fe60003800200 */
[----:B0-----:R-:W-:-:S08]  /*4810*/  DFMA R10, -R6, R12, 1 ;  /* 0x3ff00000060a742b */ /* 0x001fd0000000010c */
[----:B------:R-:W-:Y:S02]  /*4820*/  DFMA R24, R10, R10, R10 ;  /* 0x0000000a0a18722b */ /* 0x000fe4000000000a */
[----:B------:R-:W0:Y:S06]  /*4830*/  F2F.F64.F32 R10, R2 ;  /* 0x00000002000a7310 */ /* 0x000e2c0000201800 */
[----:B------:R-:W-:-:S08]  /*4840*/  DFMA R24, R12, R24, R12 ;  /* 0x000000180c18722b */ /* 0x000fd0000000000c */
[----:B------:R-:W-:Y:S02]  /*4850*/  DFMA R26, -R6, R24, 1 ;  /* 0x3ff00000061a742b */ /* 0x000fe40000000118 */
[----:B0-----:R-:W-:-:S06]  /*4860*/  DMUL R12, R10, R34 ;  /* 0x000000220a0c7228 */ /* 0x001fcc0000000000 */
        /* <DEDUP_REMOVED lines=14> */
[----:B------:R-:W-:-:S04]  /*4950*/  LOP3.LUT R35, R35, R34, RZ, 0x3c, !PT ;  /* 0x0000002223237212 */ /* 0x000fc800078e3cff */
[----:B------:R-:W-:-:S04]  /*4960*/  LOP3.LUT R34, R35, R34, RZ, 0x3c, !PT ;  /* 0x0000002223227212 */ /* 0x000fc800078e3cff */
[----:B------:R-:W-:-:S07]  /*4970*/  LOP3.LUT R35, R35, R34, RZ, 0x3c, !PT ;  /* 0x0000002223237212 */ /* 0x000fce00078e3cff */
.L_x_64:
[----:B------:R-:W-:Y:S05]  /*4980*/  BSYNC.RECONVERGENT B1 ;  /* 0x0000000000017941 */ /* 0x000fea0003800200 */
.L_x_63:
[----:B------:R-:W0:Y:S01]  /*4990*/  LDCU UR6, c[0x0][0x3b8] ;  /* 0x00007700ff0677ac */ /* 0x000e220008000800 */
[----:B------:R-:W-:Y:S02]  /*49a0*/  IMAD.MOV.U32 R10, RZ, RZ, 0x1 ;  /* 0x00000001ff0a7424 */ /* 0x000fe400078e00ff */
[----:B------:R-:W-:Y:S01]  /*49b0*/  FADD R24, -R46, R15 ;  /* 0x0000000f2e187221 */ /* 0x000fe20000000100 */
[----:B------:R-:W-:Y:S01]  /*49c0*/  F2F.F32.F64 R2, R34 ;  /* 0x0000002200027310 */ /* 0x000fe20000301000 */
[----:B------:R-:W-:Y:S07]  /*49d0*/  BSSY.RECONVERGENT B1, `(.L_x_65) ;  /* 0x0000019000017945 */ /* 0x000fee0003800200 */
[----:B------:R-:W1:Y:S08]  /*49e0*/  F2F.F64.F32 R24, R24 ;  /* 0x0000001800187310 */ /* 0x000e700000201800 */
[----:B0-----:R-:W0:Y:S01]  /*49f0*/  F2F.F64.F32 R6, UR6 ;  /* 0x0000000600067d10 */ /* 0x001e220008201800 */
[----:B-1----:R-:W-:Y:S01]  /*4a00*/  FSETP.GEU.AND P1, PT, |R25|, 6.5827683646048100446e-37, PT ;  /* 0x036000001900780b */ /* 0x002fe20003f2e200 */
[----:B0-----:R-:W-:-:S06]  /*4a10*/  DADD R6, R6, R6 ;  /* 0x0000000006067229 */ /* 0x001fcc0000000006 */
[----:B------:R-:W0:Y:S02]  /*4a20*/  MUFU.RCP64H R11, R7 ;  /* 0x00000007000b7308 */ /* 0x000e240000001800 */
[----:B0-----:R-:W-:-:S08]  /*4a30*/  DFMA R12, -R6, R10, 1 ;  /* 0x3ff00000060c742b */ /* 0x001fd0000000010a */
[----:B------:R-:W-:-:S08]  /*4a40*/  DFMA R12, R12, R12, R12 ;  /* 0x0000000c0c0c722b */ /* 0x000fd0000000000c */
[----:B------:R-:W-:-:S08]  /*4a50*/  DFMA R12, R10, R12, R10 ;  /* 0x0000000c0a0c722b */ /* 0x000fd0000000000a */
        /* <DEDUP_REMOVED lines=16> */
.L_x_66:
[----:B------:R-:W-:Y:S05]  /*4b60*/  BSYNC.RECONVERGENT B1 ;  /* 0x0000000000017941 */ /* 0x000fea0003800200 */
.L_x_65:
        /* <DEDUP_REMOVED lines=27> */
.L_x_68:
[----:B------:R-:W-:Y:S05]  /*4d20*/  BSYNC.RECONVERGENT B1 ;  /* 0x0000000000017941 */ /* 0x000fea0003800200 */
.L_x_67:
[----:B------:R-:W0:Y:S01]  /*4d30*/  LDCU UR6, c[0x0][0x3a8] ;  /* 0x00007500ff0677ac */ /* 0x000e220008000800 */
[----:B------:R-:W1:Y:S08]  /*4d40*/  MUFU.RCP R0, R9 ;  /* 0x0000000900007308 */ /* 0x000e700000001000 */
[----:B------:R2:W3:Y:S01]  /*4d50*/  F2F.F32.F64 R35, R34 ;  /* 0x0000002200237310 */ /* 0x0004e20000301000 */
[----:B0-----:R-:W-:-:S02]  /*4d60*/  IMAD.U32 R8, RZ, RZ, UR6 ;  /* 0x00000006ff087e24 */ /* 0x001fc4000f8e00ff */
[----:B-1----:R-:W-:-:S05]  /*4d70*/  FFMA R3, R0, -R9, 1 ;  /* 0x3f80000000037423 */ /* 0x002fca0000000809 */
[----:B------:R-:W0:Y:S01]  /*4d80*/  FCHK P0, R8, R9 ;  /* 0x0000000908007302 */ /* 0x000e220000000000 */
[----:B------:R-:W-:-:S04]  /*4d90*/  FFMA R0, R0, R3, R0 ;  /* 0x0000000300007223 */ /* 0x000fc80000000000 */
[----:B------:R-:W-:-:S04]  /*4da0*/  FFMA R3, R0, UR6, RZ ;  /* 0x0000000600037c23 */ /* 0x000fc800080000ff */
[----:B------:R-:W-:-:S04]  /*4db0*/  FFMA R6, R3, -R9, UR6 ;  /* 0x0000000603067e23 */ /* 0x000fc80008000809 */
[----:B------:R-:W-:Y:S01]  /*4dc0*/  FFMA R6, R0, R6, R3 ;  /* 0x0000000600067223 */ /* 0x000fe20000000003 */
[----:B0-23--:R-:W-:Y:S06]  /*4dd0*/  @!P0 BRA `(.L_x_69) ;  /* 0x0000000000108947 */ /* 0x00dfec0003800000 */
[----:B------:R-:W0:Y:S01]  /*4de0*/  LDC R0, c[0x0][0x3a8] ;  /* 0x0000ea00ff007b82 */ /* 0x000e220000000800 */
[----:B------:R-:W-:-:S07]  /*4df0*/  MOV R8, 0x4e10 ;  /* 0x00004e1000087802 */ /* 0x000fce0000000f00 */
[----:B0-----:R-:W-:Y:S05]  /*4e00*/  CALL.REL.NOINC `($__internal_1_$__cuda_sm3x_div_rn_noftz_f32_slowpath) ;  /* 0x0000000800287944 */ /* 0x001fea0003c00000 */
[----:B------:R-:W-:-:S07]  /*4e10*/  IMAD.MOV.U32 R6, RZ, RZ, R0 ;  /* 0x000000ffff067224 */ /* 0x000fce00078e0000 */
.L_x_69:
[----:B------:R-:W0:Y:S01]  /*4e20*/  LDC.64 R10, c[0x0][0x3a8] ;  /* 0x0000ea00ff0a7b82 */ /* 0x000e220000000a00 */
[----:B------:R-:W1:Y:S08]  /*4e30*/  F2F.F64.F32 R6, R6 ;  /* 0x0000000600067310 */ /* 0x000e700000201800 */
[----:B0-----:R-:W0:Y:S08]  /*4e40*/  MUFU.RCP R3, R10 ;  /* 0x0000000a00037308 */ /* 0x001e300000001000 */
[----:B------:R-:W2:Y:S01]  /*4e50*/  FCHK P0, R11, R10 ;  /* 0x0000000a0b007302 */ /* 0x000ea20000000000 */
[----:B0-----:R-:W-:-:S04]  /*4e60*/  FFMA R0, R3, -R10, 1 ;  /* 0x3f80000003007423 */ /* 0x001fc8000000080a */
[----:B------:R-:W-:-:S04]  /*4e70*/  FFMA R0, R3, R0, R3 ;  /* 0x0000000003007223 */ /* 0x000fc80000000003 */
[----:B------:R-:W-:-:S04]  /*4e80*/  FFMA R8, R0, R11, RZ ;  /* 0x0000000b00087223 */ /* 0x000fc800000000ff */
[----:B------:R-:W-:-:S04]  /*4e90*/  FFMA R3, R8, -R10, R11 ;  /* 0x8000000a08037223 */ /* 0x000fc8000000000b */
[----:B------:R-:W-:Y:S01]  /*4ea0*/  FFMA R0, R0, R3, R8 ;  /* 0x0000000300007223 */ /* 0x000fe20000000008 */
[----:B-12---:R-:W-:Y:S06]  /*4eb0*/  @!P0 BRA `(.L_x_70) ;  /* 0x0000000000108947 */ /* 0x006fec0003800000 */
[----:B------:R-:W0:Y:S01]  /*4ec0*/  LDC R0, c[0x0][0x3ac] ;  /* 0x0000eb00ff007b82 */ /* 0x000e220000000800 */
[----:B------:R-:W-:-:S07]  /*4ed0*/  MOV R8, 0x4f00 ;  /* 0x00004f0000087802 */ /* 0x000fce0000000f00 */
[----:B------:R-:W1:Y:S02]  /*4ee0*/  LDC R9, c[0x0][0x3a8] ;  /* 0x0000ea00ff097b82 */ /* 0x000e640000000800 */
[----:B01----:R-:W-:Y:S05]  /*4ef0*/  CALL.REL.NOINC `($__internal_1_$__cuda_sm3x_div_rn_noftz_f32_slowpath) ;  /* 0x0000000400ec7944 */ /* 0x003fea0003c00000 */
.L_x_70:
[----:B------:R-:W0:Y:S01]  /*4f00*/  F2F.F64.F32 R8, R0 ;  /* 0x0000000000087310 */ /* 0x000e220000201800 */
[----:B------:R-:W-:Y:S01]  /*4f10*/  DADD R12, -R18, 1 ;  /* 0x3ff00000120c7429 */ /* 0x000fe20000000100 */
[----:B------:R-:W1:Y:S01]  /*4f20*/  LDCU UR6, c[0x0][0x3b0] ;  /* 0x00007600ff0677ac */ /* 0x000e620008000800 */
[----:B------:R-:W-:Y:S01]  /*4f30*/  FADD R35, R2, R35 ;  /* 0x0000002302237221 */ /* 0x000fe20000000000 */
[----:B0-----:R-:W-:Y:S02]  /*4f40*/  DADD R10, -R8, 1 ;  /* 0x3ff00000080a7429 */ /* 0x001fe40000000100 */
[----:B------:R-:W-:-:S06]  /*4f50*/  DFMA R8, R20, R8, R22 ;  /* 0x000000081408722b */ /* 0x000fcc0000000016 */
[----:B------:R-:W-:Y:S02]  /*4f60*/  DMUL R10, R22, R10 ;  /* 0x0000000a160a7228 */ /* 0x000fe40000000000 */
[----:B------:R-:W-:Y:S02]  /*4f70*/  DMUL R12, R8, R12 ;  /* 0x0000000c080c7228 */ /* 0x000fe40000000000 */
[----:B------:R-:W-:-:S06]  /*4f80*/  DMUL R8, R6, R8 ;  /* 0x0000000806087228 */ /* 0x000fcc0000000000 */
[----:B------:R-:W-:Y:S02]  /*4f90*/  DFMA R10, R20, R10, R12 ;  /* 0x0000000a140a722b */ /* 0x000fe4000000000c */
[----:B------:R-:W-:-:S06]  /*4fa0*/  DMUL R8, R22, R8 ;  /* 0x0000000816087228 */ /* 0x000fcc0000000000 */
[----:B------:R-:W-:Y:S02]  /*4fb0*/  DMUL R10, R6, R10 ;  /* 0x0000000a060a7228 */ /* 0x000fe40000000000 */
[----:B------:R-:W-:Y:S01]  /*4fc0*/  DMUL R8, R20, R8 ;  /* 0x0000000814087228 */ /* 0x000fe20000000000 */
[----:B------:R-:W0:Y:S07]  /*4fd0*/  LDC.64 R6, c[0x0][0x388] ;  /* 0x0000e200ff067b82 */ /* 0x000e2e0000000a00 */
[----:B------:R-:W2:Y:S08]  /*4fe0*/  F2F.F32.F64 R10, R10 ;  /* 0x0000000a000a7310 */ /* 0x000eb00000301000 */
[----:B------:R-:W3:Y:S01]  /*4ff0*/  F2F.F32.F64 R9, R8 ;  /* 0x0000000800097310 */ /* 0x000ee20000301000 */
[----:B--2---:R-:W-:Y:S01]  /*5000*/  FMUL R35, R10, R35 ;  /* 0x000000230a237220 */ /* 0x004fe20000400000 */
[----:B0-----:R-:W-:-:S04]  /*5010*/  IMAD.WIDE R48, R48, 0x4, R6 ;  /* 0x0000000430307825 */ /* 0x001fc800078e0206 */
[----:B---3--:R-:W-:-:S04]  /*5020*/  FFMA R35, R4, R9, R35 ;  /* 0x0000000904237223 */ /* 0x008fc80000000023 */
[----:B-1----:R-:W-:-:S05]  /*5030*/  FFMA R35, R35, UR6, R16 ;  /* 0x0000000623237c23 */ /* 0x002fca0008000010 */
[----:B------:R-:W-:Y:S01]  /*5040*/  STG.E desc[UR4][R48.64], R35 ;  /* 0x0000002330007986 */ /* 0x000fe2000c101904 */
[----:B------:R-:W-:Y:S05]  /*5050*/  EXIT ;  /* 0x000000000000794d */ /* 0x000fea0003800000 */
        .weak           $__internal_0_$__cuda_sm20_div_rn_f64_full
        .type           $__internal_0_$__cuda_sm20_div_rn_f64_full,@function
        .size           $__internal_0_$__cuda_sm20_div_rn_f64_full,($__internal_1_$__cuda_sm3x_div_rn_noftz_f32_slowpath - $__internal_0_$__cuda_sm20_div_rn_f64_full)
$__internal_0_$__cuda_sm20_div_rn_f64_full:
[C---:B------:R-:W-:Y:S01]  /*5060*/  FSETP.GEU.AND P0, PT, |R37|.reuse, 1.469367938527859385e-39, PT ;  /* 0x001000002500780b */ /* 0x040fe20003f0e200 */
[----:B------:R-:W-:Y:S01]  /*5070*/  IMAD.MOV.U32 R42, RZ, RZ, 0x1 ;  /* 0x00000001ff2a7424 */ /* 0x000fe200078e00ff */
[----:B------:R-:W-:Y:S01]  /*5080*/  LOP3.LUT R34, R37, 0x800fffff, RZ, 0xc0, !PT ;  /* 0x800fffff25227812 */ /* 0x000fe200078ec0ff */
[----:B------:R-:W-:Y:S01]  /*5090*/  IMAD.MOV.U32 R51, RZ, RZ, 0x1ca00000 ;  /* 0x1ca00000ff337424 */ /* 0x000fe200078e00ff */
[----:B------:R-:W-:Y:S01]  /*50a0*/  LOP3.LUT R39, R39, R38, RZ, 0x3c, !PT ;  /* 0x0000002627277212 */ /* 0x000fe200078e3cff */
[----:B------:R-:W-:Y:S01]  /*50b0*/  BSSY.RECONVERGENT B0, `(.L_x_71) ;  /* 0x000005a000007945 */ /* 0x000fe20003800200 */
[----:B------:R-:W-:Y:S02]  /*50c0*/  LOP3.LUT R35, R34, 0x3ff00000, RZ, 0xfc, !PT ;  /* 0x3ff0000022237812 */ /* 0x000fe400078efcff */
[----:B------:R-:W-:Y:S02]  /*50d0*/  MOV R34, R36 ;  /* 0x0000002400227202 */ /* 0x000fe40000000f00 */
[----:B------:R-:W-:-:S02]  /*50e0*/  LOP3.LUT R38, R39, R38, RZ, 0x3c, !PT ;  /* 0x0000002627267212 */ /* 0x000fc400078e3cff */
[----:B------:R-:W-:Y:S01]  /*50f0*/  LOP3.LUT R53, R37, 0x7ff00000, RZ, 0xc0, !PT ;  /* 0x7ff0000025357812 */ /* 0x000fe200078ec0ff */
[----:B------:R-:W-:Y:S01]  /*5100*/  @!P0 DMUL R34, R36, 8.98846567431157953865e+307 ;  /* 0x7fe0000024228828 */ /* 0x000fe20000000000 */
[----:B------:R-:W-:-:S04]  /*5110*/  LOP3.LUT R39, R39, R38, RZ, 0x3c, !PT ;  /* 0x0000002627277212 */ /* 0x000fc800078e3cff */
[C---:B------:R-:W-:Y:S01]  /*5120*/  FSETP.GEU.AND P2, PT, |R39|.reuse, 1.469367938527859385e-39, PT ;  /* 0x001000002700780b */ /* 0x040fe20003f4e200 */
[----:B------:R-:W0:Y:S01]  /*5130*/  MUFU.RCP64H R43, R35 ;  /* 0x00000023002b7308 */ /* 0x000e220000001800 */
[----:B------:R-:W-:-:S04]  /*5140*/  LOP3.LUT R50, R39, 0x7ff00000, RZ, 0xc0, !PT ;  /* 0x7ff0000027327812 */ /* 0x000fc800078ec0ff */
[----:B------:R-:W-:Y:S01]  /*5150*/  ISETP.GE.U32.AND P1, PT, R50, R53, PT ;  /* 0x000000353200720c */ /* 0x000fe20003f26070 */
[----:B------:R-:W-:Y:S01]  /*5160*/  IMAD.MOV.U32 R52, RZ, RZ, R50 ;  /* 0x000000ffff347224 */ /* 0x000fe200078e0032 */
[----:B------:R-:W-:Y:S02]  /*5170*/  @!P0 LOP3.LUT R53, R35, 0x7ff00000, RZ, 0xc0, !PT ;  /* 0x7ff0000023358812 */ /* 0x000fe400078ec0ff */
[----:B------:R-:W-:-:S03]  /*5180*/  SEL R41, R51, 0x63400000, !P1 ;  /* 0x6340000033297807 */ /* 0x000fc60004800000 */
[----:B------:R-:W-:Y:S02]  /*5190*/  @!P2 LOP3.LUT R40, R37, 0x7ff00000, RZ, 0xc0, !PT ;  /* 0x7ff000002528a812 */ /* 0x000fe400078ec0ff */
[----:B------:R-:W-:Y:S02]  /*51a0*/  LOP3.LUT R41, R41, 0x800fffff, R39, 0xf8, !PT ;  /* 0x800fffff29297812 */ /* 0x000fe400078ef827 */
[----:B------:R-:W-:Y:S01]  /*51b0*/  @!P2 ISETP.GE.U32.AND P3, PT, R50, R40, PT ;  /* 0x000000283200a20c */ /* 0x000fe20003f66070 */
[----:B0-----:R-:W-:-:S03]  /*51c0*/  DFMA R58, R42, -R34, 1 ;  /* 0x3ff000002a3a742b */ /* 0x001fc60000000822 */
[----:B------:R-:W-:-:S04]  /*51d0*/  @!P2 SEL R40, R51, 0x63400000, !P3 ;  /* 0x634000003328a807 */ /* 0x000fc80005800000 */
[----:B------:R-:W-:Y:S01]  /*51e0*/  @!P2 LOP3.LUT R40, R40, 0x80000000, R39, 0xf8, !PT ;  /* 0x800000002828a812 */ /* 0x000fe200078ef827 */
[----:B------:R-:W-:-:S08]  /*51f0*/  DFMA R58, R58, R58, R58 ;  /* 0x0000003a3a3a722b */ /* 0x000fd0000000003a */
[----:B------:R-:W-:Y:S01]  /*5200*/  DFMA R42, R42, R58, R42 ;  /* 0x0000003a2a2a722b */ /* 0x000fe2000000002a */
[----:B------:R-:W-:Y:S01]  /*5210*/  @!P2 LOP3.LUT R59, R40, 0x100000, RZ, 0xfc, !PT ;  /* 0x00100000283ba812 */ /* 0x000fe200078efcff */
[----:B------:R-:W-:Y:S01]  /*5220*/  @!P2 IMAD.MOV.U32 R58, RZ, RZ, RZ ;  /* 0x000000ffff3aa224 */ /* 0x000fe200078e00ff */
[----:B------:R-:W-:-:S05]  /*5230*/  MOV R40, R38 ;  /* 0x0000002600287202 */ /* 0x000fca0000000f00 */
[----:B------:R-:W-:Y:S02]  /*5240*/  DFMA R60, R42, -R34, 1 ;  /* 0x3ff000002a3c742b */ /* 0x000fe40000000822 */
[----:B------:R-:W-:-:S06]  /*5250*/  @!P2 DFMA R40, R40, 2, -R58 ;  /* 0x400000002828a82b */ /* 0x000fcc000000083a */
[----:B------:R-:W-:-:S04]  /*5260*/  DFMA R60, R42, R60, R42 ;  /* 0x0000003c2a3c722b */ /* 0x000fc8000000002a */
[----:B------:R-:W-:-:S04]  /*5270*/  @!P2 LOP3.LUT R52, R41, 0x7ff00000, RZ, 0xc0, !PT ;  /* 0x7ff000002934a812 */ /* 0x000fc800078ec0ff */
[----:B------:R-:W-:Y:S01]  /*5280*/  IADD3 R54, PT, PT, R52, -0x1, RZ ;  /* 0xffffffff34367810 */ /* 0x000fe20007ffe0ff */
[----:B------:R-:W-:-:S03]  /*5290*/  DMUL R58, R60, R40 ;  /* 0x000000283c3a7228 */ /* 0x000fc60000000000 */
[----:B------:R-:W-:Y:S01]  /*52a0*/  ISETP.GT.U32.AND P0, PT, R54, 0x7feffffe, PT ;  /* 0x7feffffe3600780c */ /* 0x000fe20003f04070 */
[----:B------:R-:W-:-:S04]  /*52b0*/  VIADD R54, R53, 0xffffffff ;  /* 0xffffffff35367836 */ /* 0x000fc80000000000 */
[----:B------:R-:W-:Y:S01]  /*52c0*/  DFMA R42, R58, -R34, R40 ;  /* 0x800000223a2a722b */ /* 0x000fe20000000028 */
[----:B------:R-:W-:-:S07]  /*52d0*/  ISETP.GT.U32.OR P0, PT, R54, 0x7feffffe, P0 ;  /* 0x7feffffe3600780c */ /* 0x000fce0000704470 */
[----:B------:R-:W-:-:S06]  /*52e0*/  DFMA R42, R60, R42, R58 ;  /* 0x0000002a3c2a722b */ /* 0x000fcc000000003a */
[----:B------:R-:W-:Y:S05]  /*52f0*/  @P0 BRA `(.L_x_72) ;  /* 0x0000000000740947 */ /* 0x000fea0003800000 */
[----:B------:R-:W-:Y:S01]  /*5300*/  LOP3.LUT R38, R37, 0x7ff00000, RZ, 0xc0, !PT ;  /* 0x7ff0000025267812 */ /* 0x000fe200078ec0ff */
[----:B------:R-:W-:-:S03]  /*5310*/  IMAD.MOV.U32 R52, RZ, RZ, RZ ;  /* 0x000000ffff347224 */ /* 0x000fc600078e00ff */
[CC--:B------:R-:W-:Y:S02]  /*5320*/  VIADDMNMX R39, R50.reuse, -R38.reuse, 0xb9600000, !PT ;  /* 0xb960000032277446 */ /* 0x0c0fe40007800926 */
[----:B------:R-:W-:Y:S02]  /*5330*/  ISETP.GE.U32.AND P0, PT, R50, R38, PT ;  /* 0x000000263200720c */ /* 0x000fe40003f06070 */
[----:B------:R-:W-:Y:S02]  /*5340*/  VIMNMX R39, PT, PT, R39, 0x46a00000, PT ;  /* 0x46a0000027277848 */ /* 0x000fe40003fe0100 */
[----:B------:R-:W-:-:S05]  /*5350*/  SEL R51, R51, 0x63400000, !P0 ;  /* 0x6340000033337807 */ /* 0x000fca0004000000 */
[----:B------:R-:W-:-:S05]  /*5360*/  IMAD.IADD R39, R39, 0x1, -R51 ;  /* 0x0000000127277824 */ /* 0x000fca00078e0a33 */
[----:B------:R-:W-:-:S06]  /*5370*/  IADD3 R53, PT, PT, R39, 0x7fe00000, RZ ;  /* 0x7fe0000027357810 */ /* 0x000fcc0007ffe0ff */
[----:B------:R-:W-:-:S10]  /*5380*/  DMUL R50, R42, R52 ;  /* 0x000000342a327228 */ /* 0x000fd40000000000 */
[----:B------:R-:W-:-:S13]  /*5390*/  FSETP.GTU.AND P0, PT, |R51|, 1.469367938527859385e-39, PT ;  /* 0x001000003300780b */ /* 0x000fda0003f0c200 */
[----:B------:R-:W-:Y:S05]  /*53a0*/  @P0 BRA `(.L_x_73) ;  /* 0x0000000000a80947 */ /* 0x000fea0003800000 */
[----:B------:R-:W-:-:S06]  /*53b0*/  DFMA R34, R42, -R34, R40 ;  /* 0x800000222a22722b */ /* 0x000fcc0000000028 */
[----:B------:R-:W-:-:S04]  /*53c0*/  IMAD.MOV.U32 R34, RZ, RZ, RZ ;  /* 0x000000ffff227224 */ /* 0x000fc800078e00ff */
[C---:B------:R-:W-:Y:S02]  /*53d0*/  FSETP.NEU.AND P0, PT, R35.reuse, RZ, PT ;  /* 0x000000ff2300720b */ /* 0x040fe40003f0d000 */
[----:B------:R-:W-:-:S04]  /*53e0*/  LOP3.LUT R36, R35, 0x80000000, R37, 0x48, !PT ;  /* 0x8000000023247812 */ /* 0x000fc800078e4825 */
[----:B------:R-:W-:-:S07]  /*53f0*/  LOP3.LUT R35, R36, R53, RZ, 0xfc, !PT ;  /* 0x0000003524237212 */ /* 0x000fce00078efcff */
[----:B------:R-:W-:Y:S05]  /*5400*/  @!P0 BRA `(.L_x_73) ;  /* 0x0000000000908947 */ /* 0x000fea0003800000 */
[C---:B------:R-:W-:Y:S01]  /*5410*/  IADD3 R41, PT, PT, -R39.reuse, RZ, RZ ;  /* 0x000000ff27297210 */ /* 0x040fe20007ffe1ff */
[----:B------:R-:W-:Y:S01]  /*5420*/  IMAD.MOV.U32 R40, RZ, RZ, RZ ;  /* 0x000000ffff287224 */ /* 0x000fe200078e00ff */
[----:B------:R-:W-:Y:S01]  /*5430*/  DMUL.RP R34, R42, R34 ;  /* 0x000000222a227228 */ /* 0x000fe20000008000 */
[----:B------:R-:W-:-:S04]  /*5440*/  IADD3 R39, PT, PT, -R39, -0x43300000, RZ ;  /* 0xbcd0000027277810 */ /* 0x000fc80007ffe1ff */
[----:B------:R-:W-:-:S05]  /*5450*/  DFMA R40, R50, -R40, R42 ;  /* 0x800000283228722b */ /* 0x000fca000000002a */
[----:B------:R-:W-:-:S05]  /*5460*/  LOP3.LUT R36, R35, R36, RZ, 0x3c, !PT ;  /* 0x0000002423247212 */ /* 0x000fca00078e3cff */
[----:B------:R-:W-:-:S04]  /*5470*/  FSETP.NEU.AND P0, PT, |R41|, R39, PT ;  /* 0x000000272900720b */ /* 0x000fc80003f0d200 */
[----:B------:R-:W-:Y:S02]  /*5480*/  FSEL R34, R34, R50, !P0 ;  /* 0x0000003222227208 */ /* 0x000fe40004000000 */
[----:B------:R-:W-:-:S03]  /*5490*/  FSEL R36, R36, R51, !P0 ;  /* 0x0000003324247208 */ /* 0x000fc60004000000 */
[----:B------:R-:W-:Y:S01]  /*54a0*/  IMAD.MOV.U32 R50, RZ, RZ, R34 ;  /* 0x000000ffff327224 */ /* 0x000fe200078e0022 */
[----:B------:R-:W-:Y:S01]  /*54b0*/  MOV R51, R36 ;  /* 0x0000002400337202 */ /* 0x000fe20000000f00 */
[----:B------:R-:W-:Y:S06]  /*54c0*/  BRA `(.L_x_73) ;  /* 0x0000000000607947 */ /* 0x000fec0003800000 */
.L_x_72:
[----:B------:R-:W-:-:S14]  /*54d0*/  DSETP.NAN.AND P0, PT, R38, R38, PT ;  /* 0x000000262600722a */ /* 0x000fdc0003f08000 */
[----:B------:R-:W-:Y:S05]  /*54e0*/  @P0 BRA `(.L_x_74) ;  /* 0x00000000004c0947 */ /* 0x000fea0003800000 */
[----:B------:R-:W-:-:S14]  /*54f0*/  DSETP.NAN.AND P0, PT, R36, R36, PT ;  /* 0x000000242400722a */ /* 0x000fdc0003f08000 */
[----:B------:R-:W-:Y:S05]  /*5500*/  @P0 BRA `(.L_x_75) ;  /* 0x0000000000340947 */ /* 0x000fea0003800000 */
[----:B------:R-:W-:Y:S01]  /*5510*/  ISETP.NE.AND P0, PT, R52, R53, PT ;  /* 0x000000353400720c */ /* 0x000fe20003f05270 */
[----:B------:R-:W-:Y:S02]  /*5520*/  IMAD.MOV.U32 R50, RZ, RZ, 0x0 ;  /* 0x00000000ff327424 */ /* 0x000fe400078e00ff */
[----:B------:R-:W-:-:S10]  /*5530*/  IMAD.MOV.U32 R51, RZ, RZ, -0x80000 ;  /* 0xfff80000ff337424 */ /* 0x000fd400078e00ff */
[----:B------:R-:W-:Y:S05]  /*5540*/  @!P0 BRA `(.L_x_73) ;  /* 0x0000000000408947 */ /* 0x000fea0003800000 */
[----:B------:R-:W-:Y:S02]  /*5550*/  ISETP.NE.AND P0, PT, R52, 0x7ff00000, PT ;  /* 0x7ff000003400780c */ /* 0x000fe40003f05270 */
[----:B------:R-:W-:Y:S02]  /*5560*/  LOP3.LUT R36, R39, 0x80000000, R37, 0x48, !PT ;  /* 0x8000000027247812 */ /* 0x000fe400078e4825 */
[----:B------:R-:W-:-:S13]  /*5570*/  ISETP.EQ.OR P0, PT, R53, RZ, !P0 ;  /* 0x000000ff3500720c */ /* 0x000fda0004702670 */
[----:B------:R-:W-:Y:S01]  /*5580*/  @P0 LOP3.LUT R34, R36, 0x7ff00000, RZ, 0xfc, !PT ;  /* 0x7ff0000024220812 */ /* 0x000fe200078efcff */
[----:B------:R-:W-:Y:S01]  /*5590*/  @!P0 IMAD.MOV.U32 R51, RZ, RZ, R36 ;  /* 0x000000ffff338224 */ /* 0x000fe200078e0024 */
[----:B------:R-:W-:Y:S01]  /*55a0*/  @!P0 MOV R50, RZ ;  /* 0x000000ff00328202 */ /* 0x000fe20000000f00 */
[----:B------:R-:W-:Y:S01]  /*55b0*/  @P0 IMAD.MOV.U32 R50, RZ, RZ, RZ ;  /* 0x000000ffff320224 */ /* 0x000fe200078e00ff */
[----:B------:R-:W-:Y:S01]  /*55c0*/  @P0 MOV R51, R34 ;  /* 0x0000002200330202 */ /* 0x000fe20000000f00 */
[----:B------:R-:W-:Y:S06]  /*55d0*/  BRA `(.L_x_73) ;  /* 0x00000000001c7947 */ /* 0x000fec0003800000 */
.L_x_75:
[----:B------:R-:W-:Y:S01]  /*55e0*/  LOP3.LUT R34, R37, 0x80000, RZ, 0xfc, !PT ;  /* 0x0008000025227812 */ /* 0x000fe200078efcff */
[----:B------:R-:W-:-:S04]  /*55f0*/  IMAD.MOV.U32 R50, RZ, RZ, R36 ;  /* 0x000000ffff327224 */ /* 0x000fc800078e0024 */
[----:B------:R-:W-:Y:S01]  /*5600*/  IMAD.MOV.U32 R51, RZ, RZ, R34 ;  /* 0x000000ffff337224 */ /* 0x000fe200078e0022 */
[----:B------:R-:W-:Y:S06]  /*5610*/  BRA `(.L_x_73) ;  /* 0x00000000000c7947 */ /* 0x000fec0003800000 */
.L_x_74:
[----:B------:R-:W-:Y:S02]  /*5620*/  LOP3.LUT R34, R39, 0x80000, RZ, 0xfc, !PT ;  /* 0x0008000027227812 */ /* 0x000fe400078efcff */
[----:B------:R-:W-:-:S03]  /*5630*/  MOV R50, R38 ;  /* 0x0000002600327202 */ /* 0x000fc60000000f00 */
[----:B------:R-:W-:-:S07]  /*5640*/  IMAD.MOV.U32 R51, RZ, RZ, R34 ;  /* 0x000000ffff337224 */ /* 0x000fce00078e0022 */
.L_x_73:
[----:B------:R-:W-:Y:S05]  /*5650*/  BSYNC.RECONVERGENT B0 ;  /* 0x0000000000007941 */ /* 0x000fea0003800200 */
.L_x_71:
[----:B------:R-:W-:Y:S01]  /*5660*/  IMAD.MOV.U32 R36, RZ, RZ, R49 ;  /* 0x000000ffff247224 */ /* 0x000fe200078e0031 */
[----:B------:R-:W-:Y:S01]  /*5670*/  MOV R34, R51 ;  /* 0x0000003300227202 */ /* 0x000fe20000000f00 */
[----:B------:R-:W-:Y:S02]  /*5680*/  IMAD.MOV.U32 R37, RZ, RZ, 0x0 ;  /* 0x00000000ff257424 */ /* 0x000fe400078e00ff */
[----:B------:R-:W-:Y:S02]  /*5690*/  IMAD.MOV.U32 R35, RZ, RZ, R50 ;  /* 0x000000ffff237224 */ /* 0x000fe400078e0032 */
[----:B------:R-:W-:Y:S05]  /*56a0*/  RET.REL.NODEC R36 `(_Z6KernelPfS_iifffffffff) ;  /* 0xffffffa824547950 */ /* 0x000fea0003c3ffff */
        .weak           $__internal_1_$__cuda_sm3x_div_rn_noftz_f32_slowpath
        .type           $__internal_1_$__cuda_sm3x_div_rn_noftz_f32_slowpath,@function
        .size           $__internal_1_$__cuda_sm3x_div_rn_noftz_f32_slowpath,(.L_x_86 - $__internal_1_$__cuda_sm3x_div_rn_noftz_f32_slowpath)
$__internal_1_$__cuda_sm3x_div_rn_noftz_f32_slowpath:
[----:B------:R-:W-:Y:S02]  /*56b0*/  SHF.R.U32.HI R5, RZ, 0x17, R9 ;  /* 0x00000017ff057819 */ /* 0x000fe40000011609 */
[----:B------:R-:W-:Y:S02]  /*56c0*/  SHF.R.U32.HI R3, RZ, 0x17, R0 ;  /* 0x00000017ff037819 */ /* 0x000fe40000011600 */
[----:B------:R-:W-:Y:S02]  /*56d0*/  LOP3.LUT R14, R5, 0xff, RZ, 0xc0, !PT ;  /* 0x000000ff050e7812 */ /* 0x000fe400078ec0ff */
[----:B------:R-:W-:Y:S02]  /*56e0*/  LOP3.LUT R5, R3, 0xff, RZ, 0xc0, !PT ;  /* 0x000000ff03057812 */ /* 0x000fe400078ec0ff */
[----:B------:R-:W-:-:S03]  /*56f0*/  IADD3 R11, PT, PT, R14, -0x1, RZ ;  /* 0xffffffff0e0b7810 */ /* 0x000fc60007ffe0ff */
[----:B------:R-:W-:Y:S01]  /*5700*/  VIADD R10, R5, 0xffffffff ;  /* 0xffffffff050a7836 */ /* 0x000fe20000000000 */
[----:B------:R-:W-:-:S04]  /*5710*/  ISETP.GT.U32.AND P0, PT, R11, 0xfd, PT ;  /* 0x000000fd0b00780c */ /* 0x000fc80003f04070 */
[----:B------:R-:W-:-:S13]  /*5720*/  ISETP.GT.U32.OR P0, PT, R10, 0xfd, P0 ;  /* 0x000000fd0a00780c */ /* 0x000fda0000704470 */
[----:B------:R-:W-:Y:S01]  /*5730*/  @!P0 IMAD.MOV.U32 R3, RZ, RZ, RZ ;  /* 0x000000ffff038224 */ /* 0x000fe200078e00ff */
[----:B------:R-:W-:Y:S06]  /*5740*/  @!P0 BRA `(.L_x_76) ;  /* 0x00000000005c8947 */ /* 0x000fec0003800000 */
[----:B------:R-:W-:Y:S02]  /*5750*/  FSETP.GTU.FTZ.AND P0, PT, |R0|, +INF , PT ;  /* 0x7f8000000000780b */ /* 0x000fe40003f1c200 */
[----:B------:R-:W-:-:S04]  /*5760*/  FSETP.GTU.FTZ.AND P1, PT, |R9|, +INF , PT ;  /* 0x7f8000000900780b */ /* 0x000fc80003f3c200 */
[----:B------:R-:W-:-:S13]  /*5770*/  PLOP3.LUT P0, PT, P0, P1, PT, 0xf8, 0x8f ;  /* 0x00000000008f781c */ /* 0x000fda0000703f70 */
[----:B------:R-:W-:Y:S05]  /*5780*/  @P0 BRA `(.L_x_77) ;  /* 0x0000000400440947 */ /* 0x000fea0003800000 */
[----:B------:R-:W-:-:S13]  /*5790*/  LOP3.LUT P0, RZ, R9, 0x7fffffff, R0, 0xc8, !PT ;  /* 0x7fffffff09ff7812 */ /* 0x000fda000780c800 */
[----:B------:R-:W-:Y:S05]  /*57a0*/  @!P0 BRA `(.L_x_78) ;  /* 0x0000000400348947 */ /* 0x000fea0003800000 */
[C---:B------:R-:W-:Y:S02]  /*57b0*/  FSETP.NEU.FTZ.AND P1, PT, |R0|.reuse, +INF , PT ;  /* 0x7f8000000000780b */ /* 0x040fe40003f3d200 */
[----:B------:R-:W-:Y:S02]  /*57c0*/  FSETP.NEU.FTZ.AND P2, PT, |R9|, +INF , PT ;  /* 0x7f8000000900780b */ /* 0x000fe40003f5d200 */
[----:B------:R-:W-:-:S11]  /*57d0*/  FSETP.NEU.FTZ.AND P0, PT, |R0|, +INF , PT ;  /* 0x7f8000000000780b */ /* 0x000fd60003f1d200 */
[----:B------:R-:W-:Y:S05]  /*57e0*/  @!P2 BRA !P1, `(.L_x_78) ;  /* 0x000000040024a947 */ /* 0x000fea0004800000 */
[----:B------:R-:W-:-:S04]  /*57f0*/  LOP3.LUT P1, RZ, R0, 0x7fffffff, RZ, 0xc0, !PT ;  /* 0x7fffffff00ff7812 */ /* 0x000fc8000782c0ff */
[----:B------:R-:W-:-:S13]  /*5800*/  PLOP3.LUT P1, PT, P2, P1, PT, 0x2f, 0xf2 ;  /* 0x0000000000f2781c */ /* 0x000fda0001722577 */
[----:B------:R-:W-:Y:S05]  /*5810*/  @P1 BRA `(.L_x_79) ;  /* 0x0000000400101947 */ /* 0x000fea0003800000 */
[----:B------:R-:W-:-:S04]  /*5820*/  LOP3.LUT P1, RZ, R9, 0x7fffffff, RZ, 0xc0, !PT ;  /* 0x7fffffff09ff7812 */ /* 0x000fc8000782c0ff */
[----:B------:R-:W-:-:S13]  /*5830*/  PLOP3.LUT P0, PT, P0, P1, PT, 0x2f, 0xf2 ;  /* 0x0000000000f2781c */ /* 0x000fda0000702577 */
[----:B------:R-:W-:Y:S05]  /*5840*/  @P0 BRA `(.L_x_80) ;  /* 0x0000000000f80947 */ /* 0x000fea0003800000 */
[----:B------:R-:W-:Y:S02]  /*5850*/  ISETP.GE.AND P0, PT, R10, RZ, PT ;  /* 0x000000ff0a00720c */ /* 0x000fe40003f06270 */
[----:B------:R-:W-:-:S11]  /*5860*/  ISETP.GE.AND P1, PT, R11, RZ, PT ;  /* 0x000000ff0b00720c */ /* 0x000fd60003f26270 */
[----:B------:R-:W-:Y:S01]  /*5870*/  @P0 MOV R3, RZ ;  /* 0x000000ff00030202 */ /* 0x000fe20000000f00 */
[----:B------:R-:W-:Y:S02]  /*5880*/  @!P0 IMAD.MOV.U32 R3, RZ, RZ, -0x40 ;  /* 0xffffffc0ff038424 */ /* 0x000fe400078e00ff */
[----:B------:R-:W-:Y:S01]  /*5890*/  @!P0 FFMA R0, R0, 1.84467440737095516160e+19, RZ ;  /* 0x5f80000000008823 */ /* 0x000fe200000000ff */
[----:B------:R-:W-:Y:S01]  /*58a0*/  @!P1 FFMA R9, R9, 1.84467440737095516160e+19, RZ ;  /* 0x5f80000009099823 */ /* 0x000fe200000000ff */
[----:B------:R-:W-:-:S07]  /*58b0*/  @!P1 VIADD R3, R3, 0x40 ;  /* 0x0000004003039836 */ /* 0x000fce0000000000 */
.L_x_76:
[----:B------:R-:W-:Y:S01]  /*58c0*/  LEA R10, R14, 0xc0800000, 0x17 ;  /* 0xc08000000e0a7811 */ /* 0x000fe200078eb8ff */
[----:B------:R-:W-:-:S03]  /*58d0*/  VIADD R5, R5, 0xffffff81 ;  /* 0xffffff8105057836 */ /* 0x000fc60000000000 */
[----:B------:R-:W-:Y:S01]  /*58e0*/  IADD3 R10, PT, PT, -R10, R9, RZ ;  /* 0x000000090a0a7210 */ /* 0x000fe20007ffe1ff */
[----:B------:R-:W-:-:S03]  /*58f0*/  IMAD R0, R5, -0x800000, R0 ;  /* 0xff80000005007824 */ /* 0x000fc600078e0200 */
[----:B------:R0:W1:Y:S01]  /*5900*/  MUFU.RCP R9, R10 ;  /* 0x0000000a00097308 */ /* 0x0000620000001000 */
[----:B------:R-:W-:Y:S01]  /*5910*/  FADD.FTZ R11, -R10, -RZ ;  /* 0x800000ff0a0b7221 */ /* 0x000fe20000010100 */
[----:B0-----:R-:W-:-:S05]  /*5920*/  IADD3 R10, PT, PT, R5, 0x7f, -R14 ;  /* 0x0000007f050a7810 */ /* 0x001fca0007ffe80e */
[----:B------:R-:W-:Y:S02]  /*5930*/  IMAD.IADD R10, R10, 0x1, R3 ;  /* 0x000000010a0a7824 */ /* 0x000fe400078e0203 */
[----:B-1----:R-:W-:-:S04]  /*5940*/  FFMA R12, R9, R11, 1 ;  /* 0x3f800000090c7423 */ /* 0x002fc8000000000b */
[----:B------:R-:W-:-:S04]  /*5950*/  FFMA R24, R9, R12, R9 ;  /* 0x0000000c09187223 */ /* 0x000fc80000000009 */
[----:B------:R-:W-:-:S04]  /*5960*/  FFMA R9, R0, R24, RZ ;  /* 0x0000001800097223 */ /* 0x000fc800000000ff */
[----:B------:R-:W-:-:S04]  /*5970*/  FFMA R12, R11, R9, R0 ;  /* 0x000000090b0c7223 */ /* 0x000fc80000000000 */
[----:B------:R-:W-:-:S04]  /*5980*/  FFMA R13, R24, R12, R9 ;  /* 0x0000000c180d7223 */ /* 0x000fc80000000009 */
[----:B------:R-:W-:-:S04]  /*5990*/  FFMA R12, R11, R13, R0 ;  /* 0x0000000d0b0c7223 */ /* 0x000fc80000000000 */
[----:B------:R-:W-:-:S05]  /*59a0*/  FFMA R9, R24, R12, R13 ;  /* 0x0000000c18097223 */ /* 0x000fca000000000d */
[----:B------:R-:W-:-:S04]  /*59b0*/  SHF.R.U32.HI R0, RZ, 0x17, R9 ;  /* 0x00000017ff007819 */ /* 0x000fc80000011609 */
[----:B------:R-:W-:-:S04]  /*59c0*/  LOP3.LUT R0, R0, 0xff, RZ, 0xc0, !PT ;  /* 0x000000ff00007812 */ /* 0x000fc800078ec0ff */
[----:B------:R-:W-:-:S05]  /*59d0*/  IADD3 R11, PT, PT, R0, R10, RZ ;  /* 0x0000000a000b7210 */ /* 0x000fca0007ffe0ff */
[----:B------:R-:W-:-:S05]  /*59e0*/  VIADD R0, R11, 0xffffffff ;  /* 0xffffffff0b007836 */ /* 0x000fca0000000000 */
[----:B------:R-:W-:-:S13]  /*59f0*/  ISETP.GE.U32.AND P0, PT, R0, 0xfe, PT ;  /* 0x000000fe0000780c */ /* 0x000fda0003f06070 */
[----:B------:R-:W-:Y:S05]  /*5a00*/  @!P0 BRA `(.L_x_81) ;  /* 0x0000000000808947 */ /* 0x000fea0003800000 */
[----:B------:R-:W-:-:S13]  /*5a10*/  ISETP.GT.AND P0, PT, R11, 0xfe, PT ;  /* 0x000000fe0b00780c */ /* 0x000fda0003f04270 */
[----:B------:R-:W-:Y:S05]  /*5a20*/  @P0 BRA `(.L_x_82) ;  /* 0x00000000006c0947 */ /* 0x000fea0003800000 */
[----:B------:R-:W-:-:S13]  /*5a30*/  ISETP.GE.AND P0, PT, R11, 0x1, PT ;  /* 0x000000010b00780c */ /* 0x000fda0003f06270 */
[----:B------:R-:W-:Y:S05]  /*5a40*/  @P0 BRA `(.L_x_83) ;  /* 0x0000000000980947 */ /* 0x000fea0003800000 */
[----:B------:R-:W-:Y:S02]  /*5a50*/  ISETP.GE.AND P0, PT, R11, -0x18, PT ;  /* 0xffffffe80b00780c */ /* 0x000fe40003f06270 */
[----:B------:R-:W-:-:S11]  /*5a60*/  LOP3.LUT R9, R9, 0x80000000, RZ, 0xc0, !PT ;  /* 0x8000000009097812 */ /* 0x000fd600078ec0ff */
[----:B------:R-:W-:Y:S05]  /*5a70*/  @!P0 BRA `(.L_x_83) ;  /* 0x00000000008c8947 */ /* 0x000fea0003800000 */
[CCC-:B------:R-:W-:Y:S01]  /*5a80*/  FFMA.RZ R0, R24.reuse, R12.reuse, R13.reuse ;  /* 0x0000000c18007223 */ /* 0x1c0fe2000000c00d */
[C---:B------:R-:W-:Y:S02]  /*5a90*/  VIADD R10, R11.reuse, 0x20 ;  /* 0x000000200b0a7836 */ /* 0x040fe40000000000 */
[-CC-:B------:R-:W-:Y:S01]  /*5aa0*/  FFMA.RM R3, R24, R12.reuse, R13.reuse ;  /* 0x0000000c18037223 */ /* 0x180fe2000000400d */
[C---:B------:R-:W-:Y:S02]  /*5ab0*/  ISETP.NE.AND P2, PT, R11.reuse, RZ, PT ;  /* 0x000000ff0b00720c */ /* 0x040fe40003f45270 */
[----:B------:R-:W-:Y:S01]  /*5ac0*/  LOP3.LUT R5, R0, 0x7fffff, RZ, 0xc0, !PT ;  /* 0x007fffff00057812 */ /* 0x000fe200078ec0ff */
[----:B------:R-:W-:Y:S01]  /*5ad0*/  FFMA.RP R0, R24, R12, R13 ;  /* 0x0000000c18007223 */ /* 0x000fe2000000800d */
[----:B------:R-:W-:Y:S02]  /*5ae0*/  ISETP.NE.AND P1, PT, R11, RZ, PT ;  /* 0x000000ff0b00720c */ /* 0x000fe40003f25270 */
[----:B------:R-:W-:-:S02]  /*5af0*/  LOP3.LUT R5, R5, 0x800000, RZ, 0xfc, !PT ;  /* 0x0080000005057812 */ /* 0x000fc400078efcff */
[----:B------:R-:W-:Y:S02]  /*5b00*/  IADD3 R11, PT, PT, -R11, RZ, RZ ;  /* 0x000000ff0b0b7210 */ /* 0x000fe40007ffe1ff */
[----:B------:R-:W-:Y:S02]  /*5b10*/  SHF.L.U32 R10, R5, R10, RZ ;  /* 0x0000000a050a7219 */ /* 0x000fe400000006ff */
[----:B------:R-:W-:Y:S02]  /*5b20*/  FSETP.NEU.FTZ.AND P0, PT, R0, R3, PT ;  /* 0x000000030000720b */ /* 0x000fe40003f1d000 */
[----:B------:R-:W-:Y:S02]  /*5b30*/  SEL R0, R11, RZ, P2 ;  /* 0x000000ff0b007207 */ /* 0x000fe40001000000 */
[----:B------:R-:W-:Y:S02]  /*5b40*/  ISETP.NE.AND P1, PT, R10, RZ, P1 ;  /* 0x000000ff0a00720c */ /* 0x000fe40000f25270 */
[----:B------:R-:W-:-:S02]  /*5b50*/  SHF.R.U32.HI R0, RZ, R0, R5 ;  /* 0x00000000ff007219 */ /* 0x000fc40000011605 */
[----:B------:R-:W-:Y:S02]  /*5b60*/  PLOP3.LUT P0, PT, P0, P1, PT, 0xf8, 0x8f ;  /* 0x00000000008f781c */ /* 0x000fe40000703f70 */
[----:B------:R-:W-:Y:S02]  /*5b70*/  SHF.R.U32.HI R10, RZ, 0x1, R0 ;  /* 0x00000001ff0a7819 */ /* 0x000fe40000011600 */
[----:B------:R-:W-:-:S04]  /*5b80*/  SEL R3, RZ, 0x1, !P0 ;  /* 0x00000001ff037807 */ /* 0x000fc80004000000 */
[----:B------:R-:W-:-:S04]  /*5b90*/  LOP3.LUT R3, R3, 0x1, R10, 0xf8, !PT ;  /* 0x0000000103037812 */ /* 0x000fc800078ef80a */
[----:B------:R-:W-:-:S05]  /*5ba0*/  LOP3.LUT R3, R3, R0, RZ, 0xc0, !PT ;  /* 0x0000000003037212 */ /* 0x000fca00078ec0ff */
[----:B------:R-:W-:-:S05]  /*5bb0*/  IMAD.IADD R10, R10, 0x1, R3 ;  /* 0x000000010a0a7824 */ /* 0x000fca00078e0203 */
[----:B------:R-:W-:Y:S01]  /*5bc0*/  LOP3.LUT R9, R10, R9, RZ, 0xfc, !PT ;  /* 0x000000090a097212 */ /* 0x000fe200078efcff */
[----:B------:R-:W-:Y:S06]  /*5bd0*/  BRA `(.L_x_83) ;  /* 0x0000000000347947 */ /* 0x000fec0003800000 */
.L_x_82:
[----:B------:R-:W-:-:S04]  /*5be0*/  LOP3.LUT R9, R9, 0x80000000, RZ, 0xc0, !PT ;  /* 0x8000000009097812 */ /* 0x000fc800078ec0ff */
[----:B------:R-:W-:Y:S01]  /*5bf0*/  LOP3.LUT R9, R9, 0x7f800000, RZ, 0xfc, !PT ;  /* 0x7f80000009097812 */ /* 0x000fe200078efcff */
[----:B------:R-:W-:Y:S06]  /*5c00*/  BRA `(.L_x_83) ;  /* 0x0000000000287947 */ /* 0x000fec0003800000 */
.L_x_81:
[----:B------:R-:W-:Y:S01]  /*5c10*/  IMAD R9, R10, 0x800000, R9 ;  /* 0x008000000a097824 */ /* 0x000fe200078e0209 */
[----:B------:R-:W-:Y:S06]  /*5c20*/  BRA `(.L_x_83) ;  /* 0x0000000000207947 */ /* 0x000fec0003800000 */
.L_x_80:
[----:B------:R-:W-:-:S04]  /*5c30*/  LOP3.LUT R9, R9, 0x80000000, R0, 0x48, !PT ;  /* 0x8000000009097812 */ /* 0x000fc800078e4800 */
[----:B------:R-:W-:Y:S01]  /*5c40*/  LOP3.LUT R9, R9, 0x7f800000, RZ, 0xfc, !PT ;  /* 0x7f80000009097812 */ /* 0x000fe200078efcff */
[----:B------:R-:W-:Y:S06]  /*5c50*/  BRA `(.L_x_83) ;  /* 0x0000000000147947 */ /* 0x000fec0003800000 */
.L_x_79:
[----:B------:R-:W-:Y:S01]  /*5c60*/  LOP3.LUT R9, R9, 0x80000000, R0, 0x48, !PT ;  /* 0x8000000009097812 */ /* 0x000fe200078e4800 */
[----:B------:R-:W-:Y:S06]  /*5c70*/  BRA `(.L_x_83) ;  /* 0x00000000000c7947 */ /* 0x000fec0003800000 */
.L_x_78:
[----:B------:R-:W0:Y:S01]  /*5c80*/  MUFU.RSQ R9, -QNAN ;  /* 0xffc0000000097908 */ /* 0x000e220000001400 */
[----:B------:R-:W-:Y:S05]  /*5c90*/  BRA `(.L_x_83) ;  /* 0x0000000000047947 */ /* 0x000fea0003800000 */
.L_x_77:
[----:B------:R-:W-:-:S07]  /*5ca0*/  FADD.FTZ R9, R0, R9 ;  /* 0x0000000900097221 */ /* 0x000fce0000010000 */
.L_x_83:
[----:B0-----:R-:W-:Y:S01]  /*5cb0*/  MOV R0, R9 ;  /* 0x0000000900007202 */ /* 0x001fe20000000f00 */
[----:B------:R-:W-:-:S04]  /*5cc0*/  IMAD.MOV.U32 R9, RZ, RZ, 0x0 ;  /* 0x00000000ff097424 */ /* 0x000fc800078e00ff */
[----:B------:R-:W-:Y:S05]  /*5cd0*/  RET.REL.NODEC R8 `(_Z6KernelPfS_iifffffffff) ;  /* 0xffffffa008c87950 */ /* 0x000fea0003c3ffff */
.L_x_84:
[----:B------:R-:W-:-:S00]  /*5ce0*/  BRA `(.L_x_84) ;  /* 0xfffffffc00fc7947 */ /* 0x000fc0000383ffff */
[----:B------:R-:W-:-:S00]  /*5cf0*/  NOP ;  /* 0x0000000000007918 */ /* 0x000fc00000000000 */
        /* <DEDUP_REMOVED lines=8> */
.L_x_86:


//--------------------- .nv.shared.reserved.0     --------------------------
	.section	.nv.shared.reserved.0,"aw",@nobits
	.weak		__nv_reservedSMEM_offset_0_alias
	.size		__nv_reservedSMEM_offset_0_alias, 0, 64
	.other		__nv_reservedSMEM_offset_0_alias,@"STO_CUDA_RESERVED_SHARED STV_DEFAULT"
__nv_reservedSMEM_offset_0_alias:
	.zero		0
	.zero		64


//--------------------- .nv.constant0._Z6KernelPfS_iifffffffff --------------------------
	.section	.nv.constant0._Z6KernelPfS_iifffffffff,"a",@progbits
	.sectionflags	@""
	.align	4
.nv.constant0._Z6KernelPfS_iifffffffff:
	.zero		956


//--------------------- SYMBOLS --------------------------

	.type		.nv.reservedSmem.offset0,@object
	.size		.nv.reservedSmem.offset0,0x4
